	.target	sm_90a

	.elftype	@"ET_EXEC"


//--------------------- .note.nv.tkinfo           --------------------------
	.section	.note.nv.tkinfo,"",@"SHT_NOTE"
	.sectionflags	@"SHF_NOTE_NV_TKINFO"
	.tkinfo
        /*0018*/ 	.word	0x00000002
        /*0030*/ 	.string	""
        /*0030*/ 	.string	"ptxas"
        /*0030*/ 	.string	"Cuda compilation tools, release 13.0, V13.0.88"
        /*0030*/ 	.string	"Build cuda_13.0.r13.0/compiler.36424714_0"
        /*0030*/ 	.string	"-arch sm_90a -m 64 "



//--------------------- .note.nv.cuinfo           --------------------------
	.section	.note.nv.cuinfo,"",@"SHT_NOTE"
	.sectionflags	@"SHF_NOTE_NV_CUINFO"
        /*0018*/ 	.short	0x0002
        /*001a*/ 	.short	0x005a
        /*001c*/ 	.short	0x0082
	.zero		2


//--------------------- .nv.info                  --------------------------
	.section	.nv.info,"",@"SHT_CUDA_INFO"
	.align	4


	//----- nvinfo : EIATTR_REGCOUNT
	.align		4
        /*0000*/ 	.byte	0x04, 0x2f
        /*0002*/ 	.short	(.L_15 - .L_14)
	.align		4
.L_14:
        /*0004*/ 	.word	index@(_ZN7cutlass13device_kernelINS_4gemm6kernel13GemmUniversalIN4cute5tupleIJiiiiEEENS1_10collective13CollectiveMmaINS1_34MainloopSm90TmaGmmaWarpSpecializedILi14ENS5_IJNS4_1CILi4EEENSA_ILi2EEENSA_ILi1EEEEEENS1_32KernelTmaWarpSpecializedPingpongEEENS5_IJNSA_ILi64EEESH_SH_EEENS_10bfloat16_tENS5_IJlSD_lEEESJ_SK_NS4_8TiledMMAINS4_8MMA_AtomIJNS4_4SM904GMMA27MMA_64x64x16_F32BF16BF16_SSILNSO_5MajorE0ELSQ_0ELNSO_7ScaleInE1ELSR_1EEEEEENS4_6LayoutINS5_IJSD_SD_SD_EEENS5_IJNSA_ILi0EEESW_SW_EEEEENS5_IJNS4_10UnderscoreESZ_SZ_EEEEENS4_23SM90_TMA_LOAD_MULTICASTENS4_14ComposedLayoutINS4_7SwizzleILi3ELi4ELi3EEENS4_18smem_ptr_flag_bitsILi16EEENSU_INS5_IJNSA_ILi8EEESH_EEENS5_IJSH_SD_EEEEEEEvNS4_8identityES12_S1C_vS1D_EENS_8epilogue10collective6detail29Sm90TmaWarpSpecializedAdapterINS1G_15DefaultEpilogueISJ_SK_SK_NS1F_6thread17LinearCombinationISJ_Li1EffLNS1K_9ScaleType4KindE0ELNS_15FloatRoundStyleE2ESJ_EENS1_15EpilogueDefaultEEEEEvvEEEEvNT_6ParamsE)
        /*0008*/ 	.word	0x000000a8


	//----- nvinfo : EIATTR_FRAME_SIZE
	.align		4
.L_15:
        /*000c*/ 	.byte	0x04, 0x11
        /*000e*/ 	.short	(.L_17 - .L_16)
	.align		4
.L_16:
        /*0010*/ 	.word	index@(_ZN7cutlass13device_kernelINS_4gemm6kernel13GemmUniversalIN4cute5tupleIJiiiiEEENS1_10collective13CollectiveMmaINS1_34MainloopSm90TmaGmmaWarpSpecializedILi14ENS5_IJNS4_1CILi4EEENSA_ILi2EEENSA_ILi1EEEEEENS1_32KernelTmaWarpSpecializedPingpongEEENS5_IJNSA_ILi64EEESH_SH_EEENS_10bfloat16_tENS5_IJlSD_lEEESJ_SK_NS4_8TiledMMAINS4_8MMA_AtomIJNS4_4SM904GMMA27MMA_64x64x16_F32BF16BF16_SSILNSO_5MajorE0ELSQ_0ELNSO_7ScaleInE1ELSR_1EEEEEENS4_6LayoutINS5_IJSD_SD_SD_EEENS5_IJNSA_ILi0EEESW_SW_EEEEENS5_IJNS4_10UnderscoreESZ_SZ_EEEEENS4_23SM90_TMA_LOAD_MULTICASTENS4_14ComposedLayoutINS4_7SwizzleILi3ELi4ELi3EEENS4_18smem_ptr_flag_bitsILi16EEENSU_INS5_IJNSA_ILi8EEESH_EEENS5_IJSH_SD_EEEEEEEvNS4_8identityES12_S1C_vS1D_EENS_8epilogue10collective6detail29Sm90TmaWarpSpecializedAdapterINS1G_15DefaultEpilogueISJ_SK_SK_NS1F_6thread17LinearCombinationISJ_Li1EffLNS1K_9ScaleType4KindE0ELNS_15FloatRoundStyleE2ESJ_EENS1_15EpilogueDefaultEEEEEvvEEEEvNT_6ParamsE)
        /*0014*/ 	.word	0x00000008


	//----- nvinfo : EIATTR_MIN_STACK_SIZE
	.align		4
.L_17:
        /*0018*/ 	.byte	0x04, 0x12
        /*001a*/ 	.short	(.L_19 - .L_18)
	.align		4
.L_18:
        /*001c*/ 	.word	index@(_ZN7cutlass13device_kernelINS_4gemm6kernel13GemmUniversalIN4cute5tupleIJiiiiEEENS1_10collective13CollectiveMmaINS1_34MainloopSm90TmaGmmaWarpSpecializedILi14ENS5_IJNS4_1CILi4EEENSA_ILi2EEENSA_ILi1EEEEEENS1_32KernelTmaWarpSpecializedPingpongEEENS5_IJNSA_ILi64EEESH_SH_EEENS_10bfloat16_tENS5_IJlSD_lEEESJ_SK_NS4_8TiledMMAINS4_8MMA_AtomIJNS4_4SM904GMMA27MMA_64x64x16_F32BF16BF16_SSILNSO_5MajorE0ELSQ_0ELNSO_7ScaleInE1ELSR_1EEEEEENS4_6LayoutINS5_IJSD_SD_SD_EEENS5_IJNSA_ILi0EEESW_SW_EEEEENS5_IJNS4_10UnderscoreESZ_SZ_EEEEENS4_23SM90_TMA_LOAD_MULTICASTENS4_14ComposedLayoutINS4_7SwizzleILi3ELi4ELi3EEENS4_18smem_ptr_flag_bitsILi16EEENSU_INS5_IJNSA_ILi8EEESH_EEENS5_IJSH_SD_EEEEEEEvNS4_8identityES12_S1C_vS1D_EENS_8epilogue10collective6detail29Sm90TmaWarpSpecializedAdapterINS1G_15DefaultEpilogueISJ_SK_SK_NS1F_6thread17LinearCombinationISJ_Li1EffLNS1K_9ScaleType4KindE0ELNS_15FloatRoundStyleE2ESJ_EENS1_15EpilogueDefaultEEEEEvvEEEEvNT_6ParamsE)
        /*0020*/ 	.word	0x00000008
.L_19:


//--------------------- .nv.compat                --------------------------
	.section	.nv.compat,"",@"SHT_CUDA_COMPAT_INFO"
	.align	4
        /*0000*/ 	.byte	0x02, 0x09, 0x01, 0x00, 0x02, 0x02, 0x04, 0x00, 0x02, 0x05, 0x05, 0x00, 0x03, 0x07, 0x01, 0x01
        /*0010*/ 	.byte	0x02, 0x03, 0x01, 0x00, 0x02, 0x06, 0x01, 0x00, 0x04, 0x0b, 0x08, 0x00, 0x00, 0x00, 0x00, 0x00
        /*0020*/ 	.byte	0x00, 0x00, 0x00, 0x00


//--------------------- .nv.info._ZN7cutlass13device_kernelINS_4gemm6kernel13GemmUniversalIN4cute5tupleIJiiiiEEENS1_10collective13CollectiveMmaINS1_34MainloopSm90TmaGmmaWarpSpecializedILi14ENS5_IJNS4_1CILi4EEENSA_ILi2EEENSA_ILi1EEEEEENS1_32KernelTmaWarpSpecializedPingpongEEENS5_IJNSA_ILi64EEESH_SH_EEENS_10bfloat16_tENS5_IJlSD_lEEESJ_SK_NS4_8TiledMMAINS4_8MMA_AtomIJNS4_4SM904GMMA27MMA_64x64x16_F32BF16BF16_SSILNSO_5MajorE0ELSQ_0ELNSO_7ScaleInE1ELSR_1EEEEEENS4_6LayoutINS5_IJSD_SD_SD_EEENS5_IJNSA_ILi0EEESW_SW_EEEEENS5_IJNS4_10UnderscoreESZ_SZ_EEEEENS4_23SM90_TMA_LOAD_MULTICASTENS4_14ComposedLayoutINS4_7SwizzleILi3ELi4ELi3EEENS4_18smem_ptr_flag_bitsILi16EEENSU_INS5_IJNSA_ILi8EEESH_EEENS5_IJSH_SD_EEEEEEEvNS4_8identityES12_S1C_vS1D_EENS_8epilogue10collective6detail29Sm90TmaWarpSpecializedAdapterINS1G_15DefaultEpilogueISJ_SK_SK_NS1F_6thread17LinearCombinationISJ_Li1EffLNS1K_9ScaleType4KindE0ELNS_15FloatRoundStyleE2ESJ_EENS1_15EpilogueDefaultEEEEEvvEEEEvNT_6ParamsE --------------------------
	.section	.nv.info._ZN7cutlass13device_kernelINS_4gemm6kernel13GemmUniversalIN4cute5tupleIJiiiiEEENS1_10collective13CollectiveMmaINS1_34MainloopSm90TmaGmmaWarpSpecializedILi14ENS5_IJNS4_1CILi4EEENSA_ILi2EEENSA_ILi1EEEEEENS1_32KernelTmaWarpSpecializedPingpongEEENS5_IJNSA_ILi64EEESH_SH_EEENS_10bfloat16_tENS5_IJlSD_lEEESJ_SK_NS4_8TiledMMAINS4_8MMA_AtomIJNS4_4SM904GMMA27MMA_64x64x16_F32BF16BF16_SSILNSO_5MajorE0ELSQ_0ELNSO_7ScaleInE1ELSR_1EEEEEENS4_6LayoutINS5_IJSD_SD_SD_EEENS5_IJNSA_ILi0EEESW_SW_EEEEENS5_IJNS4_10UnderscoreESZ_SZ_EEEEENS4_23SM90_TMA_LOAD_MULTICASTENS4_14ComposedLayoutINS4_7SwizzleILi3ELi4ELi3EEENS4_18smem_ptr_flag_bitsILi16EEENSU_INS5_IJNSA_ILi8EEESH_EEENS5_IJSH_SD_EEEEEEEvNS4_8identityES12_S1C_vS1D_EENS_8epilogue10collective6detail29Sm90TmaWarpSpecializedAdapterINS1G_15DefaultEpilogueISJ_SK_SK_NS1F_6thread17LinearCombinationISJ_Li1EffLNS1K_9ScaleType4KindE0ELNS_15FloatRoundStyleE2ESJ_EENS1_15EpilogueDefaultEEEEEvvEEEEvNT_6ParamsE,"",@"SHT_CUDA_INFO"
	.sectionflags	@""
	.align	4


	//----- nvinfo : EIATTR_CUDA_API_VERSION
	.align		4
        /*0000*/ 	.byte	0x04, 0x37
        /*0002*/ 	.short	(.L_21 - .L_20)
.L_20:
        /*0004*/ 	.word	0x00000082


	//----- nvinfo : EIATTR_KPARAM_INFO
	.align		4
.L_21:
        /*0008*/ 	.byte	0x04, 0x17
        /*000a*/ 	.short	(.L_23 - .L_22)
.L_22:
        /*000c*/ 	.word	0x00000000
        /*0010*/ 	.short	0x0000
        /*0012*/ 	.short	0x0070
        /*0014*/ 	.byte	0x00, 0xf0, 0x01, 0x10


	//----- nvinfo : EIATTR_SPARSE_MMA_MASK
	.align		4
.L_23:
        /*0018*/ 	.byte	0x03, 0x50
        /*001a*/ 	.short	0x0000


	//----- nvinfo : EIATTR_MAXREG_COUNT
	.align		4
        /*001c*/ 	.byte	0x03, 0x1b
        /*001e*/ 	.short	0x00a8


	//----- nvinfo : EIATTR_NUM_BARRIERS
	.align		4
        /*0020*/ 	.byte	0x02, 0x4c
        /*0022*/ 	.byte	0x01
	.zero		1


	//----- nvinfo : EIATTR_EXTERNS
	.align		4
        /*0024*/ 	.byte	0x04, 0x0f
        /*0026*/ 	.short	(.L_25 - .L_24)


	//   ....[0]....
	.align		4
.L_24:
        /*0028*/ 	.word	index@(__assertfail)


	//----- nvinfo : EIATTR_ANNOTATIONS
	.align		4
.L_25:
        /*002c*/ 	.byte	0x04, 0x55
        /*002e*/ 	.short	(.L_27 - .L_26)


	//   ....[0]....
.L_26:
        /*0030*/ 	.word	0x00000001
        /*0034*/ 	.byte	0x40, 0x0f, 0x00, 0x00, 0x01, 0x00, 0x00, 0x00, 0x70, 0x47, 0x00, 0x00, 0x01, 0x00, 0x00, 0x00
        /*0044*/ 	.byte	0x40, 0x55, 0x00, 0x00


	//----- nvinfo : EIATTR_MERCURY_ISA_VERSION
	.align		4
.L_27:
        /*0048*/ 	.byte	0x03, 0x5f
        /*004a*/ 	.short	0x0101


	//----- nvinfo : EIATTR_INT_WARP_WIDE_INSTR_OFFSETS
	.align		4
        /*004c*/ 	.byte	0x04, 0x31
        /*004e*/ 	.short	(.L_29 - .L_28)


	//   ....[0]....
.L_28:
        /*0050*/ 	.word	0x00000710


	//   ....[1]....
        /*0054*/ 	.word	0x00000730


	//   ....[2]....
        /*0058*/ 	.word	0x00000750


	//   ....[3]....
        /*005c*/ 	.word	0x00000840


	//   ....[4]....
        /*0060*/ 	.word	0x00000860


	//   ....[5]....
        /*0064*/ 	.word	0x00000870


	//   ....[6]....
        /*0068*/ 	.word	0x00000920


	//   ....[7]....
        /*006c*/ 	.word	0x00000970


	//----- nvinfo : EIATTR_COOP_GROUP_MASK_REGIDS
	.align		4
.L_29:
        /*0070*/ 	.byte	0x04, 0x29
        /*0072*/ 	.short	(.L_31 - .L_30)


	//   ....[0]....
.L_30:
        /*0074*/ 	.word	0xffffffff


	//   ....[1]....
        /*0078*/ 	.word	0xffffffff


	//   ....[2]....
        /*007c*/ 	.word	0xffffffff


	//   ....[3]....
        /*0080*/ 	.word	0xffffffff


	//   ....[4]....
        /*0084*/ 	.word	0xffffffff


	//   ....[5]....
        /*0088*/ 	.word	0xffffffff


	//   ....[6]....
        /*008c*/ 	.word	0xffffffff


	//----- nvinfo : EIATTR_COOP_GROUP_INSTR_OFFSETS
	.align		4
.L_31:
        /*0090*/ 	.byte	0x04, 0x28
        /*0092*/ 	.short	(.L_33 - .L_32)


	//   ....[0]....
.L_32:
        /*0094*/ 	.word	0x00000070


	//   ....[1]....
        /*0098*/ 	.word	0x00000080


	//   ....[2]....
        /*009c*/ 	.word	0x00000140


	//   ....[3]....
        /*00a0*/ 	.word	0x000004a0


	//   ....[4]....
        /*00a4*/ 	.word	0x000004e0


	//   ....[5]....
        /*00a8*/ 	.word	0x00000890


	//   ....[6]....
        /*00ac*/ 	.word	0x00000ae0


	//----- nvinfo : EIATTR_REG_RECONFIG
	.align		4
.L_33:
        /*00b0*/ 	.byte	0x01, 0x54
	.zero		2


	//----- nvinfo : EIATTR_SYSCALL_OFFSETS
	.align		4
        /*00b4*/ 	.byte	0x04, 0x46
        /*00b6*/ 	.short	(.L_35 - .L_34)


	//   ....[0]....
.L_34:
        /*00b8*/ 	.word	0x00001a00


	//----- nvinfo : EIATTR_MBARRIER_INSTR_OFFSETS
	.align		4
.L_35:
        /*00bc*/ 	.byte	0x04, 0x39
        /*00be*/ 	.short	(.L_37 - .L_36)


	//   ....[0]....
.L_36:
        /*00c0*/ 	.word	0x000002a0
        /*00c4*/ 	.word	0x000000ff
        /*00c8*/ 	.word	0x00000000
        /*00cc*/ 	.short	0x0100
        /*00ce*/ 	.byte	0x08
	.zero		1


	//   ....[1]....
        /*00d0*/ 	.word	0x000002b0
        /*00d4*/ 	.word	0x000000ff
        /*00d8*/ 	.word	0x00000070
        /*00dc*/ 	.short	0x0100
        /*00de*/ 	.byte	0x08
	.zero		1


	//   ....[2]....
        /*00e0*/ 	.word	0x000002c0
        /*00e4*/ 	.word	0x000000ff
        /*00e8*/ 	.word	0x00000008
        /*00ec*/ 	.short	0x0100
        /*00ee*/ 	.byte	0x08
	.zero		1


	//   ....[3]....
        /*00f0*/ 	.word	0x000002d0
        /*00f4*/ 	.word	0x000000ff
        /*00f8*/ 	.word	0x00000078
        /*00fc*/ 	.short	0x0100
        /*00fe*/ 	.byte	0x08
	.zero		1


	//   ....[4]....
        /*0100*/ 	.word	0x000002e0
        /*0104*/ 	.word	0x000000ff
        /*0108*/ 	.word	0x00000010
        /*010c*/ 	.short	0x0100
        /*010e*/ 	.byte	0x08
	.zero		1


	//   ....[5]....
        /*0110*/ 	.word	0x000002f0
        /*0114*/ 	.word	0x000000ff
        /*0118*/ 	.word	0x00000080
        /*011c*/ 	.short	0x0100
        /*011e*/ 	.byte	0x08
	.zero		1


	//   ....[6]....
        /*0120*/ 	.word	0x00000300
        /*0124*/ 	.word	0x000000ff
        /*0128*/ 	.word	0x00000018
        /*012c*/ 	.short	0x0100
        /*012e*/ 	.byte	0x08
	.zero		1


	//   ....[7]....
        /*0130*/ 	.word	0x00000310
        /*0134*/ 	.word	0x000000ff
        /*0138*/ 	.word	0x00000088
        /*013c*/ 	.short	0x0100
        /*013e*/ 	.byte	0x08
	.zero		1


	//   ....[8]....
        /*0140*/ 	.word	0x00000320
        /*0144*/ 	.word	0x000000ff
        /*0148*/ 	.word	0x00000020
        /*014c*/ 	.short	0x0100
        /*014e*/ 	.byte	0x08
	.zero		1


	//   ....[9]....
        /*0150*/ 	.word	0x00000330
        /*0154*/ 	.word	0x000000ff
        /*0158*/ 	.word	0x00000090
        /*015c*/ 	.short	0x0100
        /*015e*/ 	.byte	0x08
	.zero		1


	//   ....[10]....
        /*0160*/ 	.word	0x00000340
        /*0164*/ 	.word	0x000000ff
        /*0168*/ 	.word	0x00000028
        /*016c*/ 	.short	0x0100
        /*016e*/ 	.byte	0x08
	.zero		1


	//   ....[11]....
        /*0170*/ 	.word	0x00000350
        /*0174*/ 	.word	0x000000ff
        /*0178*/ 	.word	0x00000098
        /*017c*/ 	.short	0x0100
        /*017e*/ 	.byte	0x08
	.zero		1


	//   ....[12]....
        /*0180*/ 	.word	0x00000360
        /*0184*/ 	.word	0x000000ff
        /*0188*/ 	.word	0x00000030
        /*018c*/ 	.short	0x0100
        /*018e*/ 	.byte	0x08
	.zero		1


	//   ....[13]....
        /*0190*/ 	.word	0x00000370
        /*0194*/ 	.word	0x000000ff
        /*0198*/ 	.word	0x000000a0
        /*019c*/ 	.short	0x0100
        /*019e*/ 	.byte	0x08
	.zero		1


	//   ....[14]....
        /*01a0*/ 	.word	0x00000380
        /*01a4*/ 	.word	0x000000ff
        /*01a8*/ 	.word	0x00000038
        /*01ac*/ 	.short	0x0100
        /*01ae*/ 	.byte	0x08
	.zero		1


	//   ....[15]....
        /*01b0*/ 	.word	0x00000390
        /*01b4*/ 	.word	0x000000ff
        /*01b8*/ 	.word	0x000000a8
        /*01bc*/ 	.short	0x0100
        /*01be*/ 	.byte	0x08
	.zero		1


	//   ....[16]....
        /*01c0*/ 	.word	0x000003a0
        /*01c4*/ 	.word	0x000000ff
        /*01c8*/ 	.word	0x00000040
        /*01cc*/ 	.short	0x0100
        /*01ce*/ 	.byte	0x08
	.zero		1


	//   ....[17]....
        /*01d0*/ 	.word	0x000003b0
        /*01d4*/ 	.word	0x000000ff
        /*01d8*/ 	.word	0x000000b0
        /*01dc*/ 	.short	0x0100
        /*01de*/ 	.byte	0x08
	.zero		1


	//   ....[18]....
        /*01e0*/ 	.word	0x000003c0
        /*01e4*/ 	.word	0x000000ff
        /*01e8*/ 	.word	0x00000048
        /*01ec*/ 	.short	0x0100
        /*01ee*/ 	.byte	0x08
	.zero		1


	//   ....[19]....
        /*01f0*/ 	.word	0x000003d0
        /*01f4*/ 	.word	0x000000ff
        /*01f8*/ 	.word	0x000000b8
        /*01fc*/ 	.short	0x0100
        /*01fe*/ 	.byte	0x08
	.zero		1


	//   ....[20]....
        /*0200*/ 	.word	0x000003e0
        /*0204*/ 	.word	0x000000ff
        /*0208*/ 	.word	0x00000050
        /*020c*/ 	.short	0x0100
        /*020e*/ 	.byte	0x08
	.zero		1


	//   ....[21]....
        /*0210*/ 	.word	0x000003f0
        /*0214*/ 	.word	0x000000ff
        /*0218*/ 	.word	0x000000c0
        /*021c*/ 	.short	0x0100
        /*021e*/ 	.byte	0x08
	.zero		1


	//   ....[22]....
        /*0220*/ 	.word	0x00000400
        /*0224*/ 	.word	0x000000ff
        /*0228*/ 	.word	0x00000058
        /*022c*/ 	.short	0x0100
        /*022e*/ 	.byte	0x08
	.zero		1


	//   ....[23]....
        /*0230*/ 	.word	0x00000410
        /*0234*/ 	.word	0x000000ff
        /*0238*/ 	.word	0x000000c8
        /*023c*/ 	.short	0x0100
        /*023e*/ 	.byte	0x08
	.zero		1


	//   ....[24]....
        /*0240*/ 	.word	0x00000420
        /*0244*/ 	.word	0x000000ff
        /*0248*/ 	.word	0x00000060
        /*024c*/ 	.short	0x0100
        /*024e*/ 	.byte	0x08
	.zero		1


	//   ....[25]....
        /*0250*/ 	.word	0x00000430
        /*0254*/ 	.word	0x000000ff
        /*0258*/ 	.word	0x000000d0
        /*025c*/ 	.short	0x0100
        /*025e*/ 	.byte	0x08
	.zero		1


	//   ....[26]....
        /*0260*/ 	.word	0x00000440
        /*0264*/ 	.word	0x000000ff
        /*0268*/ 	.word	0x00000068
        /*026c*/ 	.short	0x0100
        /*026e*/ 	.byte	0x08
	.zero		1


	//   ....[27]....
        /*0270*/ 	.word	0x00000450
        /*0274*/ 	.word	0x000000ff
        /*0278*/ 	.word	0x000000d8
        /*027c*/ 	.short	0x0100
        /*027e*/ 	.byte	0x08
	.zero		1


	//   ....[28]....
        /*0280*/ 	.word	0x000009a0
        /*0284*/ 	.word	0x000000ff
        /*0288*/ 	.word	0x00000110
        /*028c*/ 	.short	0x0100
        /*028e*/ 	.byte	0x08
	.zero		1


	//   ....[29]....
        /*0290*/ 	.word	0x00000a30
        /*0294*/ 	.word	0x000000ff
        /*0298*/ 	.word	0x00000118
        /*029c*/ 	.short	0x0100
        /*029e*/ 	.byte	0x08
	.zero		1


	//   ....[30]....
        /*02a0*/ 	.word	0x00000a60
        /*02a4*/ 	.word	0x000000ff
        /*02a8*/ 	.word	0x000000f0
        /*02ac*/ 	.short	0x0100
        /*02ae*/ 	.byte	0x09
	.zero		1


	//   ....[31]....
        /*02b0*/ 	.word	0x00000a70
        /*02b4*/ 	.word	0x000000ff
        /*02b8*/ 	.word	0x000000f8
        /*02bc*/ 	.short	0x0100
        /*02be*/ 	.byte	0x09
	.zero		1


	//   ....[32]....
        /*02c0*/ 	.word	0x00000a80
        /*02c4*/ 	.word	0x000000ff
        /*02c8*/ 	.word	0x00000100
        /*02cc*/ 	.short	0x0100
        /*02ce*/ 	.byte	0x09
	.zero		1


	//   ....[33]....
        /*02d0*/ 	.word	0x00000a90
        /*02d4*/ 	.word	0x000000ff
        /*02d8*/ 	.word	0x00000108
        /*02dc*/ 	.short	0x0100
        /*02de*/ 	.byte	0x09
	.zero		1


	//   ....[34]....
        /*02e0*/ 	.word	0x000018e0
        /*02e4*/ 	.word	0x0000003f
        /*02e8*/ 	.word	0x00000000
        /*02ec*/ 	.short	0x010a
        /*02ee*/ 	.byte	0x2a
	.zero		1


	//   ....[35]....
        /*02f0*/ 	.word	0x00001a80
        /*02f4*/ 	.word	0x00000003
        /*02f8*/ 	.word	0x00000000
        /*02fc*/ 	.short	0x010a
        /*02fe*/ 	.byte	0x3f
	.zero		1


	//   ....[36]....
        /*0300*/ 	.word	0x00001ac0
        /*0304*/ 	.word	0x00000003
        /*0308*/ 	.word	0x00000000
        /*030c*/ 	.short	0x010a
        /*030e*/ 	.byte	0x3f
	.zero		1


	//   ....[37]....
        /*0310*/ 	.word	0x00001dc0
        /*0314*/ 	.word	0x000000ff
        /*0318*/ 	.word	0x00000000
        /*031c*/ 	.short	0x010a
        /*031e*/ 	.byte	0x04
	.zero		1


	//   ....[38]....
        /*0320*/ 	.word	0x00001e00
        /*0324*/ 	.word	0x000000ff
        /*0328*/ 	.word	0x00000000
        /*032c*/ 	.short	0x010a
        /*032e*/ 	.byte	0x04
	.zero		1


	//   ....[39]....
        /*0330*/ 	.word	0x00002060
        /*0334*/ 	.word	0x00000005
        /*0338*/ 	.word	0x00000000
        /*033c*/ 	.short	0x0101
        /*033e*/ 	.byte	0x3f
	.zero		1


	//   ....[40]....
        /*0340*/ 	.word	0x00002160
        /*0344*/ 	.word	0x00000040
        /*0348*/ 	.word	0x00000000
        /*034c*/ 	.short	0x0101
        /*034e*/ 	.byte	0x2f
	.zero		1


	//   ....[41]....
        /*0350*/ 	.word	0x00002280
        /*0354*/ 	.word	0x00000000
        /*0358*/ 	.word	0x00000000
        /*035c*/ 	.short	0x0101
        /*035e*/ 	.byte	0x3f
	.zero		1


	//   ....[42]....
        /*0360*/ 	.word	0x00002340
        /*0364*/ 	.word	0x0000003f
        /*0368*/ 	.word	0x00000010
        /*036c*/ 	.short	0x010a
        /*036e*/ 	.byte	0x2a
	.zero		1


	//   ....[43]....
        /*0370*/ 	.word	0x00004790
        /*0374*/ 	.word	0x00000042
        /*0378*/ 	.word	0x00000000
        /*037c*/ 	.short	0x0101
        /*037e*/ 	.byte	0x2f
	.zero		1


	//   ....[44]....
        /*0380*/ 	.word	0x00005250
        /*0384*/ 	.word	0x0000000a
        /*0388*/ 	.word	0x00000070
        /*038c*/ 	.short	0x010a
        /*038e*/ 	.byte	0x3f
	.zero		1


	//   ....[45]....
        /*0390*/ 	.word	0x00005650
        /*0394*/ 	.word	0x00000008
        /*0398*/ 	.word	0x00000118
        /*039c*/ 	.short	0x0101
        /*039e*/ 	.byte	0x3f
	.zero		1


	//   ....[46]....
        /*03a0*/ 	.word	0x00005de0
        /*03a4*/ 	.word	0x00000009
        /*03a8*/ 	.word	0x00000000
        /*03ac*/ 	.short	0x010a
        /*03ae*/ 	.byte	0x3f
	.zero		1


	//   ....[47]....
        /*03b0*/ 	.word	0x00005e60
        /*03b4*/ 	.word	0x00000008
        /*03b8*/ 	.word	0x00000000
        /*03bc*/ 	.short	0x010a
        /*03be*/ 	.byte	0x3f
	.zero		1


	//   ....[48]....
        /*03c0*/ 	.word	0x00005ef0
        /*03c4*/ 	.word	0x00000009
        /*03c8*/ 	.word	0x00000000
        /*03cc*/ 	.short	0x010a
        /*03ce*/ 	.byte	0x3f
	.zero		1


	//   ....[49]....
        /*03d0*/ 	.word	0x00005f80
        /*03d4*/ 	.word	0x00000008
        /*03d8*/ 	.word	0x00000000
        /*03dc*/ 	.short	0x010a
        /*03de*/ 	.byte	0x3f
	.zero		1


	//   ....[50]....
        /*03e0*/ 	.word	0x00006010
        /*03e4*/ 	.word	0x00000009
        /*03e8*/ 	.word	0x00000000
        /*03ec*/ 	.short	0x010a
        /*03ee*/ 	.byte	0x3f
	.zero		1


	//   ....[51]....
        /*03f0*/ 	.word	0x000060a0
        /*03f4*/ 	.word	0x00000008
        /*03f8*/ 	.word	0x00000000
        /*03fc*/ 	.short	0x010a
        /*03fe*/ 	.byte	0x3f
	.zero		1


	//   ....[52]....
        /*0400*/ 	.word	0x00006130
        /*0404*/ 	.word	0x00000009
        /*0408*/ 	.word	0x00000000
        /*040c*/ 	.short	0x010a
        /*040e*/ 	.byte	0x3f
	.zero		1


	//   ....[53]....
        /*0410*/ 	.word	0x000061c0
        /*0414*/ 	.word	0x00000008
        /*0418*/ 	.word	0x00000000
        /*041c*/ 	.short	0x010a
        /*041e*/ 	.byte	0x3f
	.zero		1


	//   ....[54]....
        /*0420*/ 	.word	0x00006250
        /*0424*/ 	.word	0x00000009
        /*0428*/ 	.word	0x00000000
        /*042c*/ 	.short	0x010a
        /*042e*/ 	.byte	0x3f
	.zero		1


	//   ....[55]....
        /*0430*/ 	.word	0x000062e0
        /*0434*/ 	.word	0x00000008
        /*0438*/ 	.word	0x00000000
        /*043c*/ 	.short	0x010a
        /*043e*/ 	.byte	0x3f
	.zero		1


	//   ....[56]....
        /*0440*/ 	.word	0x00006370
        /*0444*/ 	.word	0x00000009
        /*0448*/ 	.word	0x00000000
        /*044c*/ 	.short	0x010a
        /*044e*/ 	.byte	0x3f
	.zero		1


	//   ....[57]....
        /*0450*/ 	.word	0x00006400
        /*0454*/ 	.word	0x00000008
        /*0458*/ 	.word	0x00000000
        /*045c*/ 	.short	0x010a
        /*045e*/ 	.byte	0x3f
	.zero		1


	//   ....[58]....
        /*0460*/ 	.word	0x00006490
        /*0464*/ 	.word	0x0000000b
        /*0468*/ 	.word	0x00000000
        /*046c*/ 	.short	0x010a
        /*046e*/ 	.byte	0x3f
	.zero		1


	//   ....[59]....
        /*0470*/ 	.word	0x00006520
        /*0474*/ 	.word	0x00000003
        /*0478*/ 	.word	0x00000000
        /*047c*/ 	.short	0x010a
        /*047e*/ 	.byte	0x3f
	.zero		1


	//   ....[60]....
        /*0480*/ 	.word	0x00006580
        /*0484*/ 	.word	0x00000041
        /*0488*/ 	.word	0x00000000
        /*048c*/ 	.short	0x010a
        /*048e*/ 	.byte	0x3f
	.zero		1


	//   ....[61]....
        /*0490*/ 	.word	0x000065d0
        /*0494*/ 	.word	0x00000003
        /*0498*/ 	.word	0x00000000
        /*049c*/ 	.short	0x010a
        /*049e*/ 	.byte	0x3f
	.zero		1


	//   ....[62]....
        /*04a0*/ 	.word	0x00006630
        /*04a4*/ 	.word	0x00000005
        /*04a8*/ 	.word	0x00000000
        /*04ac*/ 	.short	0x010a
        /*04ae*/ 	.byte	0x3f
	.zero		1


	//   ....[63]....
        /*04b0*/ 	.word	0x00006680
        /*04b4*/ 	.word	0x00000041
        /*04b8*/ 	.word	0x00000010
        /*04bc*/ 	.short	0x010a
        /*04be*/ 	.byte	0x3f
	.zero		1


	//   ....[64]....
        /*04c0*/ 	.word	0x00006750
        /*04c4*/ 	.word	0x0000000a
        /*04c8*/ 	.word	0x00000070
        /*04cc*/ 	.short	0x010a
        /*04ce*/ 	.byte	0x3f
	.zero		1


	//   ....[65]....
        /*04d0*/ 	.word	0x00006820
        /*04d4*/ 	.word	0x00000009
        /*04d8*/ 	.word	0x00000000
        /*04dc*/ 	.short	0x010a
        /*04de*/ 	.byte	0x3f
	.zero		1


	//   ....[66]....
        /*04e0*/ 	.word	0x00006870
        /*04e4*/ 	.word	0x00000008
        /*04e8*/ 	.word	0x00000000
        /*04ec*/ 	.short	0x010a
        /*04ee*/ 	.byte	0x3f
	.zero		1


	//   ....[67]....
        /*04f0*/ 	.word	0x000068c0
        /*04f4*/ 	.word	0x00000009
        /*04f8*/ 	.word	0x00000000
        /*04fc*/ 	.short	0x010a
        /*04fe*/ 	.byte	0x3f
	.zero		1


	//   ....[68]....
        /*0500*/ 	.word	0x00006910
        /*0504*/ 	.word	0x00000008
        /*0508*/ 	.word	0x00000000
        /*050c*/ 	.short	0x010a
        /*050e*/ 	.byte	0x3f
	.zero		1


	//   ....[69]....
        /*0510*/ 	.word	0x00006960
        /*0514*/ 	.word	0x00000009
        /*0518*/ 	.word	0x00000000
        /*051c*/ 	.short	0x010a
        /*051e*/ 	.byte	0x3f
	.zero		1


	//   ....[70]....
        /*0520*/ 	.word	0x000069b0
        /*0524*/ 	.word	0x00000008
        /*0528*/ 	.word	0x00000000
        /*052c*/ 	.short	0x010a
        /*052e*/ 	.byte	0x3f
	.zero		1


	//   ....[71]....
        /*0530*/ 	.word	0x00006a00
        /*0534*/ 	.word	0x00000009
        /*0538*/ 	.word	0x00000000
        /*053c*/ 	.short	0x010a
        /*053e*/ 	.byte	0x3f
	.zero		1


	//   ....[72]....
        /*0540*/ 	.word	0x00006a50
        /*0544*/ 	.word	0x00000008
        /*0548*/ 	.word	0x00000000
        /*054c*/ 	.short	0x010a
        /*054e*/ 	.byte	0x3f
	.zero		1


	//   ....[73]....
        /*0550*/ 	.word	0x00006aa0
        /*0554*/ 	.word	0x00000009
        /*0558*/ 	.word	0x00000000
        /*055c*/ 	.short	0x010a
        /*055e*/ 	.byte	0x3f
	.zero		1


	//   ....[74]....
        /*0560*/ 	.word	0x00006af0
        /*0564*/ 	.word	0x00000008
        /*0568*/ 	.word	0x00000000
        /*056c*/ 	.short	0x010a
        /*056e*/ 	.byte	0x3f
	.zero		1


	//   ....[75]....
        /*0570*/ 	.word	0x00006b40
        /*0574*/ 	.word	0x00000009
        /*0578*/ 	.word	0x00000000
        /*057c*/ 	.short	0x010a
        /*057e*/ 	.byte	0x3f
	.zero		1


	//   ....[76]....
        /*0580*/ 	.word	0x00006b90
        /*0584*/ 	.word	0x00000008
        /*0588*/ 	.word	0x00000000
        /*058c*/ 	.short	0x010a
        /*058e*/ 	.byte	0x3f
	.zero		1


	//   ....[77]....
        /*0590*/ 	.word	0x00006be0
        /*0594*/ 	.word	0x0000000b
        /*0598*/ 	.word	0x00000000
        /*059c*/ 	.short	0x010a
        /*059e*/ 	.byte	0x3f
	.zero		1


	//----- nvinfo : EIATTR_NUM_MBARRIERS
	.align		4
.L_37:
        /*05a0*/ 	.byte	0x03, 0x38
        /*05a2*/ 	.short	0x0022


	//----- nvinfo : EIATTR_EXIT_INSTR_OFFSETS
	.align		4
        /*05a4*/ 	.byte	0x04, 0x1c
        /*05a6*/ 	.short	(.L_39 - .L_38)


	//   ....[0]....
.L_38:
        /*05a8*/ 	.word	0x00001590


	//   ....[1]....
        /*05ac*/ 	.word	0x000015f0


	//   ....[2]....
        /*05b0*/ 	.word	0x00004e20


	//   ....[3]....
        /*05b4*/ 	.word	0x00004e50


	//   ....[4]....
        /*05b8*/ 	.word	0x00006570


	//----- nvinfo : EIATTR_MAX_THREADS
	.align		4
.L_39:
        /*05bc*/ 	.byte	0x04, 0x05
        /*05be*/ 	.short	(.L_41 - .L_40)
.L_40:
        /*05c0*/ 	.word	0x00000180
        /*05c4*/ 	.word	0x00000001
        /*05c8*/ 	.word	0x00000001


	//----- nvinfo : EIATTR_CRS_STACK_SIZE
	.align		4
.L_41:
        /*05cc*/ 	.byte	0x04, 0x1e
        /*05ce*/ 	.short	(.L_43 - .L_42)
.L_42:
        /*05d0*/ 	.word	0x00000000


	//----- nvinfo : EIATTR_CBANK_PARAM_SIZE
	.align		4
.L_43:
        /*05d4*/ 	.byte	0x03, 0x19
        /*05d6*/ 	.short	0x0470


	//----- nvinfo : EIATTR_PARAM_CBANK
	.align		4
        /*05d8*/ 	.byte	0x04, 0x0a
        /*05da*/ 	.short	(.L_45 - .L_44)
	.align		4
.L_44:
        /*05dc*/ 	.word	index@(.nv.constant0._ZN7cutlass13device_kernelINS_4gemm6kernel13GemmUniversalIN4cute5tupleIJiiiiEEENS1_10collective13CollectiveMmaINS1_34MainloopSm90TmaGmmaWarpSpecializedILi14ENS5_IJNS4_1CILi4EEENSA_ILi2EEENSA_ILi1EEEEEENS1_32KernelTmaWarpSpecializedPingpongEEENS5_IJNSA_ILi64EEESH_SH_EEENS_10bfloat16_tENS5_IJlSD_lEEESJ_SK_NS4_8TiledMMAINS4_8MMA_AtomIJNS4_4SM904GMMA27MMA_64x64x16_F32BF16BF16_SSILNSO_5MajorE0ELSQ_0ELNSO_7ScaleInE1ELSR_1EEEEEENS4_6LayoutINS5_IJSD_SD_SD_EEENS5_IJNSA_ILi0EEESW_SW_EEEEENS5_IJNS4_10UnderscoreESZ_SZ_EEEEENS4_23SM90_TMA_LOAD_MULTICASTENS4_14ComposedLayoutINS4_7SwizzleILi3ELi4ELi3EEENS4_18smem_ptr_flag_bitsILi16EEENSU_INS5_IJNSA_ILi8EEESH_EEENS5_IJSH_SD_EEEEEEEvNS4_8identityES12_S1C_vS1D_EENS_8epilogue10collective6detail29Sm90TmaWarpSpecializedAdapterINS1G_15DefaultEpilogueISJ_SK_SK_NS1F_6thread17LinearCombinationISJ_Li1EffLNS1K_9ScaleType4KindE0ELNS_15FloatRoundStyleE2ESJ_EENS1_15EpilogueDefaultEEEEEvvEEEEvNT_6ParamsE)
        /*05e0*/ 	.short	0x0210
        /*05e2*/ 	.short	0x0470


	//----- nvinfo : EIATTR_SW_WAR
	.align		4
.L_45:
        /*05e4*/ 	.byte	0x04, 0x36
        /*05e6*/ 	.short	(.L_47 - .L_46)
.L_46:
        /*05e8*/ 	.word	0x00000008
.L_47:


//--------------------- .nv.callgraph             --------------------------
	.section	.nv.callgraph,"",@"SHT_CUDA_CALLGRAPH"
	.align	4
	.sectionentsize	8
	.align		4
        /*0000*/ 	.word	0x00000000
	.align		4
        /*0004*/ 	.word	0xffffffff
	.align		4
        /*0008*/ 	.word	index@(_ZN7cutlass13device_kernelINS_4gemm6kernel13GemmUniversalIN4cute5tupleIJiiiiEEENS1_10collective13CollectiveMmaINS1_34MainloopSm90TmaGmmaWarpSpecializedILi14ENS5_IJNS4_1CILi4EEENSA_ILi2EEENSA_ILi1EEEEEENS1_32KernelTmaWarpSpecializedPingpongEEENS5_IJNSA_ILi64EEESH_SH_EEENS_10bfloat16_tENS5_IJlSD_lEEESJ_SK_NS4_8TiledMMAINS4_8MMA_AtomIJNS4_4SM904GMMA27MMA_64x64x16_F32BF16BF16_SSILNSO_5MajorE0ELSQ_0ELNSO_7ScaleInE1ELSR_1EEEEEENS4_6LayoutINS5_IJSD_SD_SD_EEENS5_IJNSA_ILi0EEESW_SW_EEEEENS5_IJNS4_10UnderscoreESZ_SZ_EEEEENS4_23SM90_TMA_LOAD_MULTICASTENS4_14ComposedLayoutINS4_7SwizzleILi3ELi4ELi3EEENS4_18smem_ptr_flag_bitsILi16EEENSU_INS5_IJNSA_ILi8EEESH_EEENS5_IJSH_SD_EEEEEEEvNS4_8identityES12_S1C_vS1D_EENS_8epilogue10collective6detail29Sm90TmaWarpSpecializedAdapterINS1G_15DefaultEpilogueISJ_SK_SK_NS1F_6thread17LinearCombinationISJ_Li1EffLNS1K_9ScaleType4KindE0ELNS_15FloatRoundStyleE2ESJ_EENS1_15EpilogueDefaultEEEEEvvEEEEvNT_6ParamsE)
	.align		4
        /*000c*/ 	.word	index@(__assertfail)
	.align		4
        /*0010*/ 	.word	0x00000000
	.align		4
        /*0014*/ 	.word	0xfffffffe
	.align		4
        /*0018*/ 	.word	0x00000000
	.align		4
        /*001c*/ 	.word	0xfffffffd
	.align		4
        /*0020*/ 	.word	0x00000000
	.align		4
        /*0024*/ 	.word	0xfffffffc


//--------------------- .nv.constant4             --------------------------
	.section	.nv.constant4,"a",@progbits
	.align	8
	.align		8
.nv.constant4:
        /*0000*/ 	.dword	__assertfail
	.align		8
        /*0008*/ 	.dword	__unnamed_1
	.align		8
        /*0010*/ 	.dword	_ZN40_INTERNAL_4e62643a_4_k_cu_d21269e5_166694cuda3std3__45__cpo5beginE
	.align		8
        /*0018*/ 	.dword	_ZN40_INTERNAL_4e62643a_4_k_cu_d21269e5_166694cuda3std3__45__cpo3endE
	.align		8
        /*0020*/ 	.dword	_ZN40_INTERNAL_4e62643a_4_k_cu_d21269e5_166694cuda3std3__45__cpo6cbeginE
	.align		8
        /*0028*/ 	.dword	_ZN40_INTERNAL_4e62643a_4_k_cu_d21269e5_166694cuda3std3__45__cpo4cendE
	.align		8
        /*0030*/ 	.dword	_ZN40_INTERNAL_4e62643a_4_k_cu_d21269e5_166694cuda3std3__442_GLOBAL__N__4e62643a_4_k_cu_d21269e5_166696ignoreE
	.align		8
        /*0038*/ 	.dword	_ZN40_INTERNAL_4e62643a_4_k_cu_d21269e5_166694cuda3std3__419piecewise_constructE
	.align		8
        /*0040*/ 	.dword	_ZN40_INTERNAL_4e62643a_4_k_cu_d21269e5_166694cuda3std3__48in_placeE
	.align		8
        /*0048*/ 	.dword	_ZN40_INTERNAL_4e62643a_4_k_cu_d21269e5_166694cuda3std6ranges3__45__cpo4swapE
	.align		8
        /*0050*/ 	.dword	_ZN40_INTERNAL_4e62643a_4_k_cu_d21269e5_166694cuda3std6ranges3__45__cpo9iter_moveE
	.align		8
        /*0058*/ 	.dword	_ZN40_INTERNAL_4e62643a_4_k_cu_d21269e5_166694cute7productE
	.align		8
        /*0060*/ 	.dword	_ZN40_INTERNAL_4e62643a_4_k_cu_d21269e5_166694cute1_E
	.align		8
        /*0068*/ 	.dword	$str$22
	.align		8
        /*0070*/ 	.dword	$str$23


//--------------------- .text._ZN7cutlass13device_kernelINS_4gemm6kernel13GemmUniversalIN4cute5tupleIJiiiiEEENS1_10collective13CollectiveMmaINS1_34MainloopSm90TmaGmmaWarpSpecializedILi14ENS5_IJNS4_1CILi4EEENSA_ILi2EEENSA_ILi1EEEEEENS1_32KernelTmaWarpSpecializedPingpongEEENS5_IJNSA_ILi64EEESH_SH_EEENS_10bfloat16_tENS5_IJlSD_lEEESJ_SK_NS4_8TiledMMAINS4_8MMA_AtomIJNS4_4SM904GMMA27MMA_64x64x16_F32BF16BF16_SSILNSO_5MajorE0ELSQ_0ELNSO_7ScaleInE1ELSR_1EEEEEENS4_6LayoutINS5_IJSD_SD_SD_EEENS5_IJNSA_ILi0EEESW_SW_EEEEENS5_IJNS4_10UnderscoreESZ_SZ_EEEEENS4_23SM90_TMA_LOAD_MULTICASTENS4_14ComposedLayoutINS4_7SwizzleILi3ELi4ELi3EEENS4_18smem_ptr_flag_bitsILi16EEENSU_INS5_IJNSA_ILi8EEESH_EEENS5_IJSH_SD_EEEEEEEvNS4_8identityES12_S1C_vS1D_EENS_8epilogue10collective6detail29Sm90TmaWarpSpecializedAdapterINS1G_15DefaultEpilogueISJ_SK_SK_NS1F_6thread17LinearCombinationISJ_Li1EffLNS1K_9ScaleType4KindE0ELNS_15FloatRoundStyleE2ESJ_EENS1_15EpilogueDefaultEEEEEvvEEEEvNT_6ParamsE --------------------------
	.section	.text._ZN7cutlass13device_kernelINS_4gemm6kernel13GemmUniversalIN4cute5tupleIJiiiiEEENS1_10collective13CollectiveMmaINS1_34MainloopSm90TmaGmmaWarpSpecializedILi14ENS5_IJNS4_1CILi4EEENSA_ILi2EEENSA_ILi1EEEEEENS1_32KernelTmaWarpSpecializedPingpongEEENS5_IJNSA_ILi64EEESH_SH_EEENS_10bfloat16_tENS5_IJlSD_lEEESJ_SK_NS4_8TiledMMAINS4_8MMA_AtomIJNS4_4SM904GMMA27MMA_64x64x16_F32BF16BF16_SSILNSO_5MajorE0ELSQ_0ELNSO_7ScaleInE1ELSR_1EEEEEENS4_6LayoutINS5_IJSD_SD_SD_EEENS5_IJNSA_ILi0EEESW_SW_EEEEENS5_IJNS4_10UnderscoreESZ_SZ_EEEEENS4_23SM90_TMA_LOAD_MULTICASTENS4_14ComposedLayoutINS4_7SwizzleILi3ELi4ELi3EEENS4_18smem_ptr_flag_bitsILi16EEENSU_INS5_IJNSA_ILi8EEESH_EEENS5_IJSH_SD_EEEEEEEvNS4_8identityES12_S1C_vS1D_EENS_8epilogue10collective6detail29Sm90TmaWarpSpecializedAdapterINS1G_15DefaultEpilogueISJ_SK_SK_NS1F_6thread17LinearCombinationISJ_Li1EffLNS1K_9ScaleType4KindE0ELNS_15FloatRoundStyleE2ESJ_EENS1_15EpilogueDefaultEEEEEvvEEEEvNT_6ParamsE,"ax",@progbits
	.align	128
.text._ZN7cutlass13device_kernelINS_4gemm6kernel13GemmUniversalIN4cute5tupleIJiiiiEEENS1_10collective13CollectiveMmaINS1_34MainloopSm90TmaGmmaWarpSpecializedILi14ENS5_IJNS4_1CILi4EEENSA_ILi2EEENSA_ILi1EEEEEENS1_32KernelTmaWarpSpecializedPingpongEEENS5_IJNSA_ILi64EEESH_SH_EEENS_10bfloat16_tENS5_IJlSD_lEEESJ_SK_NS4_8TiledMMAINS4_8MMA_AtomIJNS4_4SM904GMMA27MMA_64x64x16_F32BF16BF16_SSILNSO_5MajorE0ELSQ_0ELNSO_7ScaleInE1ELSR_1EEEEEENS4_6LayoutINS5_IJSD_SD_SD_EEENS5_IJNSA_ILi0EEESW_SW_EEEEENS5_IJNS4_10UnderscoreESZ_SZ_EEEEENS4_23SM90_TMA_LOAD_MULTICASTENS4_14ComposedLayoutINS4_7SwizzleILi3ELi4ELi3EEENS4_18smem_ptr_flag_bitsILi16EEENSU_INS5_IJNSA_ILi8EEESH_EEENS5_IJSH_SD_EEEEEEEvNS4_8identityES12_S1C_vS1D_EENS_8epilogue10collective6detail29Sm90TmaWarpSpecializedAdapterINS1G_15DefaultEpilogueISJ_SK_SK_NS1F_6thread17LinearCombinationISJ_Li1EffLNS1K_9ScaleType4KindE0ELNS_15FloatRoundStyleE2ESJ_EENS1_15EpilogueDefaultEEEEEvvEEEEvNT_6ParamsE:
        .type           _ZN7cutlass13device_kernelINS_4gemm6kernel13GemmUniversalIN4cute5tupleIJiiiiEEENS1_10collective13CollectiveMmaINS1_34MainloopSm90TmaGmmaWarpSpecializedILi14ENS5_IJNS4_1CILi4EEENSA_ILi2EEENSA_ILi1EEEEEENS1_32KernelTmaWarpSpecializedPingpongEEENS5_IJNSA_ILi64EEESH_SH_EEENS_10bfloat16_tENS5_IJlSD_lEEESJ_SK_NS4_8TiledMMAINS4_8MMA_AtomIJNS4_4SM904GMMA27MMA_64x64x16_F32BF16BF16_SSILNSO_5MajorE0ELSQ_0ELNSO_7ScaleInE1ELSR_1EEEEEENS4_6LayoutINS5_IJSD_SD_SD_EEENS5_IJNSA_ILi0EEESW_SW_EEEEENS5_IJNS4_10UnderscoreESZ_SZ_EEEEENS4_23SM90_TMA_LOAD_MULTICASTENS4_14ComposedLayoutINS4_7SwizzleILi3ELi4ELi3EEENS4_18smem_ptr_flag_bitsILi16EEENSU_INS5_IJNSA_ILi8EEESH_EEENS5_IJSH_SD_EEEEEEEvNS4_8identityES12_S1C_vS1D_EENS_8epilogue10collective6detail29Sm90TmaWarpSpecializedAdapterINS1G_15DefaultEpilogueISJ_SK_SK_NS1F_6thread17LinearCombinationISJ_Li1EffLNS1K_9ScaleType4KindE0ELNS_15FloatRoundStyleE2ESJ_EENS1_15EpilogueDefaultEEEEEvvEEEEvNT_6ParamsE,@function
        .size           _ZN7cutlass13device_kernelINS_4gemm6kernel13GemmUniversalIN4cute5tupleIJiiiiEEENS1_10collective13CollectiveMmaINS1_34MainloopSm90TmaGmmaWarpSpecializedILi14ENS5_IJNS4_1CILi4EEENSA_ILi2EEENSA_ILi1EEEEEENS1_32KernelTmaWarpSpecializedPingpongEEENS5_IJNSA_ILi64EEESH_SH_EEENS_10bfloat16_tENS5_IJlSD_lEEESJ_SK_NS4_8TiledMMAINS4_8MMA_AtomIJNS4_4SM904GMMA27MMA_64x64x16_F32BF16BF16_SSILNSO_5MajorE0ELSQ_0ELNSO_7ScaleInE1ELSR_1EEEEEENS4_6LayoutINS5_IJSD_SD_SD_EEENS5_IJNSA_ILi0EEESW_SW_EEEEENS5_IJNS4_10UnderscoreESZ_SZ_EEEEENS4_23SM90_TMA_LOAD_MULTICASTENS4_14ComposedLayoutINS4_7SwizzleILi3ELi4ELi3EEENS4_18smem_ptr_flag_bitsILi16EEENSU_INS5_IJNSA_ILi8EEESH_EEENS5_IJSH_SD_EEEEEEEvNS4_8identityES12_S1C_vS1D_EENS_8epilogue10collective6detail29Sm90TmaWarpSpecializedAdapterINS1G_15DefaultEpilogueISJ_SK_SK_NS1F_6thread17LinearCombinationISJ_Li1EffLNS1K_9ScaleType4KindE0ELNS_15FloatRoundStyleE2ESJ_EENS1_15EpilogueDefaultEEEEEvvEEEEvNT_6ParamsE,(.L_x_160 - _ZN7cutlass13device_kernelINS_4gemm6kernel13GemmUniversalIN4cute5tupleIJiiiiEEENS1_10collective13CollectiveMmaINS1_34MainloopSm90TmaGmmaWarpSpecializedILi14ENS5_IJNS4_1CILi4EEENSA_ILi2EEENSA_ILi1EEEEEENS1_32KernelTmaWarpSpecializedPingpongEEENS5_IJNSA_ILi64EEESH_SH_EEENS_10bfloat16_tENS5_IJlSD_lEEESJ_SK_NS4_8TiledMMAINS4_8MMA_AtomIJNS4_4SM904GMMA27MMA_64x64x16_F32BF16BF16_SSILNSO_5MajorE0ELSQ_0ELNSO_7ScaleInE1ELSR_1EEEEEENS4_6LayoutINS5_IJSD_SD_SD_EEENS5_IJNSA_ILi0EEESW_SW_EEEEENS5_IJNS4_10UnderscoreESZ_SZ_EEEEENS4_23SM90_TMA_LOAD_MULTICASTENS4_14ComposedLayoutINS4_7SwizzleILi3ELi4ELi3EEENS4_18smem_ptr_flag_bitsILi16EEENSU_INS5_IJNSA_ILi8EEESH_EEENS5_IJSH_SD_EEEEEEEvNS4_8identityES12_S1C_vS1D_EENS_8epilogue10collective6detail29Sm90TmaWarpSpecializedAdapterINS1G_15DefaultEpilogueISJ_SK_SK_NS1F_6thread17LinearCombinationISJ_Li1EffLNS1K_9ScaleType4KindE0ELNS_15FloatRoundStyleE2ESJ_EENS1_15EpilogueDefaultEEEEEvvEEEEvNT_6ParamsE)
        .other          _ZN7cutlass13device_kernelINS_4gemm6kernel13GemmUniversalIN4cute5tupleIJiiiiEEENS1_10collective13CollectiveMmaINS1_34MainloopSm90TmaGmmaWarpSpecializedILi14ENS5_IJNS4_1CILi4EEENSA_ILi2EEENSA_ILi1EEEEEENS1_32KernelTmaWarpSpecializedPingpongEEENS5_IJNSA_ILi64EEESH_SH_EEENS_10bfloat16_tENS5_IJlSD_lEEESJ_SK_NS4_8TiledMMAINS4_8MMA_AtomIJNS4_4SM904GMMA27MMA_64x64x16_F32BF16BF16_SSILNSO_5MajorE0ELSQ_0ELNSO_7ScaleInE1ELSR_1EEEEEENS4_6LayoutINS5_IJSD_SD_SD_EEENS5_IJNSA_ILi0EEESW_SW_EEEEENS5_IJNS4_10UnderscoreESZ_SZ_EEEEENS4_23SM90_TMA_LOAD_MULTICASTENS4_14ComposedLayoutINS4_7SwizzleILi3ELi4ELi3EEENS4_18smem_ptr_flag_bitsILi16EEENSU_INS5_IJNSA_ILi8EEESH_EEENS5_IJSH_SD_EEEEEEEvNS4_8identityES12_S1C_vS1D_EENS_8epilogue10collective6detail29Sm90TmaWarpSpecializedAdapterINS1G_15DefaultEpilogueISJ_SK_SK_NS1F_6thread17LinearCombinationISJ_Li1EffLNS1K_9ScaleType4KindE0ELNS_15FloatRoundStyleE2ESJ_EENS1_15EpilogueDefaultEEEEEvvEEEEvNT_6ParamsE,@"STO_CUDA_ENTRY STV_DEFAULT"
_ZN7cutlass13device_kernelINS_4gemm6kernel13GemmUniversalIN4cute5tupleIJiiiiEEENS1_10collective13CollectiveMmaINS1_34MainloopSm90TmaGmmaWarpSpecializedILi14ENS5_IJNS4_1CILi4EEENSA_ILi2EEENSA_ILi1EEEEEENS1_32KernelTmaWarpSpecializedPingpongEEENS5_IJNSA_ILi64EEESH_SH_EEENS_10bfloat16_tENS5_IJlSD_lEEESJ_SK_NS4_8TiledMMAINS4_8MMA_AtomIJNS4_4SM904GMMA27MMA_64x64x16_F32BF16BF16_SSILNSO_5MajorE0ELSQ_0ELNSO_7ScaleInE1ELSR_1EEEEEENS4_6LayoutINS5_IJSD_SD_SD_EEENS5_IJNSA_ILi0EEESW_SW_EEEEENS5_IJNS4_10UnderscoreESZ_SZ_EEEEENS4_23SM90_TMA_LOAD_MULTICASTENS4_14ComposedLayoutINS4_7SwizzleILi3ELi4ELi3EEENS4_18smem_ptr_flag_bitsILi16EEENSU_INS5_IJNSA_ILi8EEESH_EEENS5_IJSH_SD_EEEEEEEvNS4_8identityES12_S1C_vS1D_EENS_8epilogue10collective6detail29Sm90TmaWarpSpecializedAdapterINS1G_15DefaultEpilogueISJ_SK_SK_NS1F_6thread17LinearCombinationISJ_Li1EffLNS1K_9ScaleType4KindE0ELNS_15FloatRoundStyleE2ESJ_EENS1_15EpilogueDefaultEEEEEvvEEEEvNT_6ParamsE:
[----:B------:R-:W0:Y:S02]  /*0000*/  LDC R1, c[0x0][0x28] ;  /* 0x00000a00ff017b82 */ /* 0x000e240000000800 */
[----:B0-----:R-:W-:Y:S01]  /*0010*/  VIADD R1, R1, 0xfffffff8 ;  /* 0xfffffff801017836 */ /* 0x001fe20000000000 */
[----:B------:R-:W0:Y:S01]  /*0020*/  S2R R4, SR_TID.X ;  /* 0x0000000000047919 */ /* 0x000e220000002100 */
[----:B------:R-:W-:Y:S01]  /*0030*/  ELECT P0, URZ, PT ;  /* 0x00000000003f782f */ /* 0x000fe20003800000 */
[----:B------:R-:W-:Y:S01]  /*0040*/  BSSY B0, `(.L_x_0) ;  /* 0x000000f000007945 */ /* 0x000fe20003800000 */
[--C-:B0-----:R-:W-:Y:S02]  /*0050*/  SHF.R.U32.HI R2, RZ, 0x5, R4.reuse ;  /* 0x00000005ff027819 */ /* 0x101fe40000011604 */
[----:B------:R-:W-:-:S03]  /*0060*/  SHF.R.U32.HI R7, RZ, 0x7, R4 ;  /* 0x00000007ff077819 */ /* 0x000fc60000011604 */
[----:B------:R-:W0:Y:S04]  /*0070*/  SHFL.IDX PT, R5, R2, RZ, 0x1f ;  /* 0x00001fff02057589 */ /* 0x000e2800000e0000 */
[----:B------:R1:W2:Y:S01]  /*0080*/  SHFL.IDX PT, R10, R7, RZ, 0x1f ;  /* 0x00001fff070a7589 */ /* 0x0002a200000e0000 */
[----:B0-----:R-:W-:-:S13]  /*0090*/  ISETP.NE.OR P0, PT, R5, RZ, !P0 ;  /* 0x000000ff0500720c */ /* 0x001fda0004705670 */
[----:B-12---:R-:W-:Y:S05]  /*00a0*/  @P0 BRA `(.L_x_1) ;  /* 0x0000000000200947 */ /* 0x006fea0003800000 */
[----:B------:R-:W-:Y:S02]  /*00b0*/  ULDC.64 UR4, c[0x0][0x198] ;  /* 0x0000660000047ab9 */ /* 0x000fe40000000a00 */
[----:B------:R-:W-:Y:S02]  /*00c0*/  UIADD3 UR6, UP0, UR4, 0xf0, URZ ;  /* 0x000000f004067890 */ /* 0x000fe4000ff1e03f */
[----:B------:R-:W-:Y:S02]  /*00d0*/  UIADD3 UR4, UP1, UR4, 0x1f0, URZ ;  /* 0x000001f004047890 */ /* 0x000fe4000ff3e03f */
[----:B------:R-:W-:Y:S02]  /*00e0*/  UIADD3.X UR7, URZ, UR5, URZ, UP0, !UPT ;  /* 0x000000053f077290 */ /* 0x000fe400087fe43f */
[----:B------:R-:W-:-:S07]  /*00f0*/  UIADD3.X UR5, URZ, UR5, URZ, UP1, !UPT ;  /* 0x000000053f057290 */ /* 0x000fce0008ffe43f */
[----:B------:R0:W-:Y:S02]  /*0100*/  UTMACCTL.PF [UR6] ;  /* 0x00000000060079b9 */ /* 0x0001e40008040000 */
[----:B------:R0:W-:Y:S02]  /*0110*/  UTMACCTL.PF [UR4] ;  /* 0x00000000040079b9 */ /* 0x0001e40008040000 */
[----:B0-----:R-:W-:Y:S01]  /*0120*/  NOP ;  /* 0x0000000000007918 */ /* 0x001fe20000000000 */
.L_x_1:
[----:B------:R-:W-:Y:S05]  /*0130*/  BSYNC B0 ;  /* 0x0000000000007941 */ /* 0x000fea0003800000 */
.L_x_0:
[----:B------:R-:W0:Y:S01]  /*0140*/  SHFL.IDX PT, R8, R2, RZ, 0x1f ;  /* 0x00001fff02087589 */ /* 0x000e2200000e0000 */
[----:B------:R-:W-:-:S04]  /*0150*/  SHF.R.S32.HI R3, RZ, 0x1f, R4 ;  /* 0x0000001fff037819 */ /* 0x000fc80000011404 */
[----:B------:R-:W-:-:S04]  /*0160*/  LEA.HI R3, R3, R4, RZ, 0x7 ;  /* 0x0000000403037211 */ /* 0x000fc800078f38ff */
[----:B------:R-:W-:-:S05]  /*0170*/  LOP3.LUT R3, R3, 0xffffff80, RZ, 0xc0, !PT ;  /* 0xffffff8003037812 */ /* 0x000fca00078ec0ff */
[----:B------:R-:W-:Y:S01]  /*0180*/  IMAD.IADD R3, R4, 0x1, -R3 ;  /* 0x0000000104037824 */ /* 0x000fe200078e0a03 */
[----:B0-----:R-:W-:-:S13]  /*0190*/  ISETP.NE.AND P0, PT, R8, RZ, PT ;  /* 0x000000ff0800720c */ /* 0x001fda0003f05270 */
[----:B------:R-:W-:Y:S05]  /*01a0*/  @P0 BRA `(.L_x_2) ;  /* 0x0000000000b40947 */ /* 0x000fea0003800000 */
[----:B------:R-:W-:Y:S01]  /*01b0*/  ELECT P0, URZ, PT ;  /* 0x00000000003f782f */ /* 0x000fe20003800000 */
[----:B------:R-:W-:-:S12]  /*01c0*/  BSSY B0, `(.L_x_2) ;  /* 0x000002b000007945 */ /* 0x000fd80003800000 */
[----:B------:R-:W-:Y:S05]  /*01d0*/  @!P0 BRA `(.L_x_3) ;  /* 0x0000000000a48947 */ /* 0x000fea0003800000 */
[----:B------:R-:W0:Y:S01]  /*01e0*/  S2UR UR8, SR_CgaCtaId ;  /* 0x00000000000879c3 */ /* 0x000e220000008800 */
[----:B------:R-:W-:Y:S01]  /*01f0*/  UMOV UR4, 0x400 ;  /* 0x0000040000047882 */ /* 0x000fe20000000000 */
[----:B------:R-:W-:Y:S01]  /*0200*/  UMOV UR5, 0x1 ;  /* 0x0000000100057882 */ /* 0x000fe20000000000 */
[----:B------:R-:W-:Y:S02]  /*0210*/  UMOV UR6, 0x5 ;  /* 0x0000000500067882 */ /* 0x000fe40000000000 */
[----:B------:R-:W-:-:S04]  /*0220*/  UIADD3 UR6, -UR6, 0x100000, URZ ;  /* 0x0010000006067890 */ /* 0x000fc8000fffe13f */
[----:B------:R-:W-:Y:S02]  /*0230*/  USHF.L.U32 UR7, UR6, 0xb, URZ ;  /* 0x0000000b06077899 */ /* 0x000fe4000800063f */
[----:B------:R-:W-:Y:S02]  /*0240*/  USHF.L.U32 UR6, UR6, 0x1, URZ ;  /* 0x0000000106067899 */ /* 0x000fe4000800063f */
[----:B0-----:R-:W-:Y:S02]  /*0250*/  ULEA UR8, UR8, UR4, 0x18 ;  /* 0x0000000408087291 */ /* 0x001fe4000f8ec03f */
[----:B------:R-:W-:-:S04]  /*0260*/  UIADD3 UR4, -UR5, 0x100000, URZ ;  /* 0x0010000005047890 */ /* 0x000fc8000fffe13f */
[----:B------:R-:W-:Y:S02]  /*0270*/  USHF.L.U32 UR5, UR4, 0xb, URZ ;  /* 0x0000000b04057899 */ /* 0x000fe4000800063f */
[----:B------:R-:W-:Y:S01]  /*0280*/  USHF.L.U32 UR4, UR4, 0x1, URZ ;  /* 0x0000000104047899 */ /* 0x000fe2000800063f */
[----:B------:R-:W0:Y:S11]  /*0290*/  FENCE.VIEW.ASYNC.S ;  /* 0x00000000000073c6 */ /* 0x000e360000000000 */
[----:B0-----:R0:W1:Y:S01]  /*02a0*/  SYNCS.EXCH.64 URZ, [UR8], UR4 ;  /* 0x00000004083f75b2 */ /* 0x0010620008000100 */
[----:B------:R0:W2:Y:S01]  /*02b0*/  SYNCS.EXCH.64 URZ, [UR8+0x70], UR6 ;  /* 0x00007006083f75b2 */ /* 0x0000a20008000100 */
[----:B------:R0:W3:Y:S01]  /*02c0*/  SYNCS.EXCH.64 URZ, [UR8+0x8], UR4 ;  /* 0x00000804083f75b2 */ /* 0x0000e20008000100 */
[----:B------:R0:W4:Y:S01]  /*02d0*/  SYNCS.EXCH.64 URZ, [UR8+0x78], UR6 ;  /* 0x00007806083f75b2 */ /* 0x0001220008000100 */
[----:B------:R0:W0:Y:S01]  /*02e0*/  SYNCS.EXCH.64 URZ, [UR8+0x10], UR4 ;  /* 0x00001004083f75b2 */ /* 0x0000220008000100 */
        /* <DEDUP_REMOVED lines=23> */
[----:B-1234-:R-:W-:Y:S01]  /*0460*/  NOP ;  /* 0x0000000000007918 */ /* 0x01efe20000000000 */
.L_x_3:
[----:B0-----:R-:W-:Y:S05]  /*0470*/  BSYNC B0 ;  /* 0x0000000000007941 */ /* 0x001fea0003800000 */
.L_x_2:
[----:B------:R-:W0:Y:S01]  /*0480*/  S2UR UR12, SR_CTAID.X ;  /* 0x00000000000c79c3 */ /* 0x000e220000002500 */
[----:B------:R-:W-:Y:S01]  /*0490*/  SHF.R.S32.HI R0, RZ, 0x1f, R3 ;  /* 0x0000001fff007819 */ /* 0x000fe20000011403 */
[----:B------:R-:W1:Y:S01]  /*04a0*/  SHFL.IDX PT, R15, R2, RZ, 0x1f ;  /* 0x00001fff020f7589 */ /* 0x000e6200000e0000 */
[----:B------:R-:W-:Y:S02]  /*04b0*/  SHF.R.S32.HI R11, RZ, 0x1f, R8 ;  /* 0x0000001fff0b7819 */ /* 0x000fe40000011408 */
[----:B------:R-:W-:Y:S02]  /*04c0*/  ELECT P0, URZ, PT ;  /* 0x00000000003f782f */ /* 0x000fe40003800000 */
[----:B------:R-:W-:Y:S01]  /*04d0*/  LEA.HI R6, R0, R3, RZ, 0x3 ;  /* 0x0000000300067211 */ /* 0x000fe200078f18ff */
[----:B------:R2:W3:Y:S01]  /*04e0*/  SHFL.IDX PT, R13, R2, RZ, 0x1f ;  /* 0x00001fff020d7589 */ /* 0x0004e200000e0000 */
[----:B------:R-:W-:Y:S02]  /*04f0*/  LEA.HI R11, R11, R8, RZ, 0x2 ;  /* 0x000000080b0b7211 */ /* 0x000fe400078f10ff */
[----:B------:R-:W-:-:S02]  /*0500*/  ELECT P1, URZ, PT ;  /* 0x00000000003f782f */ /* 0x000fc40003820000 */
[--C-:B------:R-:W-:Y:S01]  /*0510*/  SHF.R.S32.HI R9, RZ, 0x3, R6.reuse ;  /* 0x00000003ff097819 */ /* 0x100fe20000011406 */
[----:B------:R-:W-:Y:S01]  /*0520*/  ULDC UR4, c[0x0][0x150] ;  /* 0x0000540000047ab9 */ /* 0x000fe20000000800 */
[----:B------:R-:W-:Y:S01]  /*0530*/  SHF.R.S32.HI R12, RZ, 0x1f, R6 ;  /* 0x0000001fff0c7819 */ /* 0x000fe20000011406 */
[----:B------:R-:W4:Y:S01]  /*0540*/  LDC R14, c[0x0][0x140] ;  /* 0x00005000ff0e7b82 */ /* 0x000f220000000800 */
[----:B------:R-:W5:Y:S01]  /*0550*/  S2R R6, SR_CTAID.Y ;  /* 0x0000000000067919 */ /* 0x000f620000002600 */
[----:B------:R-:W-:Y:S01]  /*0560*/  LOP3.LUT R11, R11, 0x3ffffffc, RZ, 0xc0, !PT ;  /* 0x3ffffffc0b0b7812 */ /* 0x000fe200078ec0ff */
[----:B------:R-:W-:Y:S01]  /*0570*/  UMOV UR11, 0x80 ;  /* 0x00000080000b7882 */ /* 0x000fe20000000000 */
[----:B------:R-:W-:Y:S01]  /*0580*/  LEA.HI R12, R12, R9, RZ, 0x2 ;  /* 0x000000090c0c7211 */ /* 0x000fe200078f10ff */
[----:B------:R-:W-:Y:S01]  /*0590*/  NOP ;  /* 0x0000000000007918 */ /* 0x000fe20000000000 */
[----:B--2---:R-:W-:Y:S01]  /*05a0*/  SHF.R.S32.HI R2, RZ, 0x1f, R5 ;  /* 0x0000001fff027819 */ /* 0x004fe20000011405 */
[----:B------:R-:W-:Y:S01]  /*05b0*/  IMAD.IADD R11, R8, 0x1, -R11 ;  /* 0x00000001080b7824 */ /* 0x000fe200078e0a0b */
[----:B------:R-:W-:Y:S01]  /*05c0*/  LOP3.LUT R12, R12, 0xfffffffc, RZ, 0xc0, !PT ;  /* 0xfffffffc0c0c7812 */ /* 0x000fe200078ec0ff */
[----:B------:R-:W2:Y:S01]  /*05d0*/  LDC R25, c[0x0][0x148] ;  /* 0x00005200ff197b82 */ /* 0x000ea20000000800 */
[----:B------:R-:W-:Y:S01]  /*05e0*/  LEA.HI R2, R2, R5, RZ, 0x2 ;  /* 0x0000000502027211 */ /* 0x000fe200078f10ff */
[----:B------:R-:W-:Y:S01]  /*05f0*/  NOP ;  /* 0x0000000000007918 */ /* 0x000fe20000000000 */
[C---:B------:R-:W-:Y:S01]  /*0600*/  VIADD R35, R10.reuse, 0xffffffff ;  /* 0xffffffff0a237836 */ /* 0x040fe20000000000 */
[----:B------:R-:W-:Y:S01]  /*0610*/  ISETP.NE.AND P3, PT, R10, RZ, PT ;  /* 0x000000ff0a00720c */ /* 0x000fe20003f65270 */
[----:B------:R-:W-:Y:S01]  /*0620*/  IMAD.IADD R12, R9, 0x1, -R12 ;  /* 0x00000001090c7824 */ /* 0x000fe200078e0a0c */
[----:B0-----:R-:W-:Y:S01]  /*0630*/  I2FP.F32.U32 R9, UR12 ;  /* 0x0000000c00097c45 */ /* 0x001fe20008201000 */
[----:B------:R-:W-:Y:S01]  /*0640*/  IMAD.MOV.U32 R57, RZ, RZ, 0x1 ;  /* 0x00000001ff397424 */ /* 0x000fe200078e00ff */
[----:B-1----:R-:W-:Y:S01]  /*0650*/  ISETP.NE.OR P0, PT, R15, RZ, !P0 ;  /* 0x000000ff0f00720c */ /* 0x002fe20004705670 */
[----:B------:R-:W-:Y:S01]  /*0660*/  IMAD R11, R11, 0x4, R12 ;  /* 0x000000040b0b7824 */ /* 0x000fe200078e020c */
[----:B---3--:R-:W-:Y:S01]  /*0670*/  ISETP.NE.OR P1, PT, R13, RZ, !P1 ;  /* 0x000000ff0d00720c */ /* 0x008fe20004f25670 */
[----:B------:R-:W-:Y:S01]  /*0680*/  FMUL R9, R9, UR4 ;  /* 0x0000000409097c20 */ /* 0x000fe20008400000 */
[----:B------:R-:W0:Y:S01]  /*0690*/  LDC R13, c[0x0][0x144] ;  /* 0x00005100ff0d7b82 */ /* 0x000e220000000800 */
[----:B------:R-:W-:Y:S01]  /*06a0*/  LOP3.LUT R2, R2, 0xfffffffc, RZ, 0xc0, !PT ;  /* 0xfffffffc02027812 */ /* 0x000fe200078ec0ff */
[----:B------:R-:W-:Y:S01]  /*06b0*/  ULDC UR4, c[0x0][0x154] ;  /* 0x0000550000047ab9 */ /* 0x000fe20000000800 */
[----:B------:R-:W-:Y:S01]  /*06c0*/  SHF.R.S32.HI R8, RZ, 0x1f, R11 ;  /* 0x0000001fff087819 */ /* 0x000fe2000001140b */
[----:B------:R-:W-:Y:S01]  /*06d0*/  IMAD.SHL.U32 R56, R11, 0x4, RZ ;  /* 0x000000040b387824 */ /* 0x000fe200078e00ff */
[----:B------:R-:W1:Y:S01]  /*06e0*/  F2I.U32.TRUNC.NTZ R9, R9 ;  /* 0x0000000900097305 */ /* 0x000e62000020f000 */
[----:B------:R-:W-:Y:S01]  /*06f0*/  IMAD.IADD R5, R5, 0x1, -R2 ;  /* 0x0000000105057824 */ /* 0x000fe200078e0a02 */
[----:B------:R-:W-:-:S02]  /*0700*/  LEA.HI R8, R8, R11, RZ, 0x2 ;  /* 0x0000000b08087211 */ /* 0x000fc400078f10ff */
[----:B------:R-:W-:Y:S01]  /*0710*/  VOTEU.ALL UP2, P0 ;  /* 0x00000000003f7886 */ /* 0x000fe20000040000 */
[----:B------:R-:W-:Y:S01]  /*0720*/  LOP3.LUT R56, R11, 0xc, R56, 0x78, !PT ;  /* 0x0000000c0b387812 */ /* 0x000fe200078e7838 */
[----:B------:R-:W-:Y:S01]  /*0730*/  VOTEU.ALL UP3, P1 ;  /* 0x00000000003f7886 */ /* 0x000fe20000860000 */
[----:B-----5:R-:W-:Y:S01]  /*0740*/  I2FP.F32.U32 R2, R6 ;  /* 0x0000000600027245 */ /* 0x020fe20000201000 */
[----:B------:R-:W-:Y:S01]  /*0750*/  VOTEU.ALL UP4, P1 ;  /* 0x00000000003f7886 */ /* 0x000fe20000880000 */
[----:B------:R-:W3:Y:S01]  /*0760*/  @!UP2 S2UR UR7, SR_CgaCtaId ;  /* 0x000000000007a9c3 */ /* 0x000ee20000008800 */
[----:B------:R-:W-:Y:S01]  /*0770*/  LOP3.LUT R8, R8, 0xfffffffc, RZ, 0xc0, !PT ;  /* 0xfffffffc08087812 */ /* 0x000fe200078ec0ff */
[----:B------:R-:W-:Y:S01]  /*0780*/  @!UP2 UMOV UR6, 0x400 ;  /* 0x000004000006a882 */ /* 0x000fe20000000000 */
[----:B------:R-:W-:Y:S01]  /*0790*/  FMUL R2, R2, UR4 ;  /* 0x0000000402027c20 */ /* 0x000fe20008400000 */
[----:B------:R-:W-:Y:S01]  /*07a0*/  UMOV UR4, 0x20 ;  /* 0x0000002000047882 */ /* 0x000fe20000000000 */
[----:B------:R-:W-:Y:S01]  /*07b0*/  @!UP3 UMOV UR9, 0x400 ;  /* 0x000004000009b882 */ /* 0x000fe20000000000 */
[----:B-1----:R-:W-:Y:S01]  /*07c0*/  IMAD.MOV R12, RZ, RZ, -R9 ;  /* 0x000000ffff0c7224 */ /* 0x002fe200078e0a09 */
[----:B------:R-:W-:-:S04]  /*07d0*/  @!UP2 UIADD3 UR4, -UR4, 0x100000, URZ ;  /* 0x001000000404a890 */ /* 0x000fc8000fffe13f */
[----:B------:R-:W-:Y:S02]  /*07e0*/  @!UP2 USHF.L.U32 UR5, UR4, 0xb, URZ ;  /* 0x0000000b0405a899 */ /* 0x000fe4000800063f */
[----:B------:R-:W-:Y:S01]  /*07f0*/  @!UP2 USHF.L.U32 UR4, UR4, 0x1, URZ ;  /* 0x000000010404a899 */ /* 0x000fe2000800063f */
[----:B------:R-:W1:Y:S01]  /*0800*/  @!UP3 S2UR UR10, SR_CgaCtaId ;  /* 0x00000000000ab9c3 */ /* 0x000e620000008800 */
[----:B------:R-:W-:Y:S01]  /*0810*/  IMAD.IADD R8, R11, 0x1, -R8 ;  /* 0x000000010b087824 */ /* 0x000fe200078e0a08 */
[----:B------:R-:W5:Y:S01]  /*0820*/  F2I.U32.TRUNC.NTZ R2, R2 ;  /* 0x0000000200027305 */ /* 0x000f62000020f000 */
[----:B0-----:R-:W-:Y:S01]  /*0830*/  IMAD R21, R13, R12, UR12 ;  /* 0x0000000c0d157e24 */ /* 0x001fe2000f8e020c */
[----:B------:R-:W-:Y:S01]  /*0840*/  VOTEU.ALL UP5, P1 ;  /* 0x00000000003f7886 */ /* 0x000fe200008a0000 */
[----:B----4-:R-:W-:Y:S01]  /*0850*/  ISETP.EQ.U32.AND P2, PT, R14, 0x1, PT ;  /* 0x000000010e00780c */ /* 0x010fe20003f42070 */
[----:B------:R-:W-:Y:S01]  /*0860*/  VOTEU.ALL UP0, P0 ;  /* 0x00000000003f7886 */ /* 0x000fe20000000000 */
[----:B------:R-:W-:Y:S01]  /*0870*/  VOTEU.ALL UP1, P0 ;  /* 0x00000000003f7886 */ /* 0x000fe20000020000 */
[----:B------:R-:W-:Y:S01]  /*0880*/  ISETP.NE.AND P4, PT, R8, R21, PT ;  /* 0x000000150800720c */ /* 0x000fe20003f85270 */
[----:B------:R0:W4:Y:S01]  /*0890*/  SHFL.IDX PT, R14, R7, RZ, 0x1f ;  /* 0x00001fff070e7589 */ /* 0x00012200000e0000 */
[----:B------:R-:W-:-:S02]  /*08a0*/  LOP3.LUT P0, RZ, R3, 0x7, RZ, 0xc0, !PT ;  /* 0x0000000703ff7812 */ /* 0x000fc4000780c0ff */
[----:B------:R-:W-:Y:S02]  /*08b0*/  ISETP.GE.U32.AND P6, PT, R35, 0x2, PT ;  /* 0x000000022300780c */ /* 0x000fe40003fc6070 */
[----:B------:R-:W-:Y:S01]  /*08c0*/  ISETP.LT.U32.AND P0, PT, R56, 0x8, !P0 ;  /* 0x000000083800780c */ /* 0x000fe20004701070 */
[----:B---3--:R-:W-:Y:S01]  /*08d0*/  @!UP2 ULEA UR8, UR7, UR6, 0x18 ;  /* 0x000000060708a291 */ /* 0x008fe2000f8ec03f */
[----:B-----5:R-:W-:Y:S01]  /*08e0*/  IMAD.MOV R20, RZ, RZ, -R2 ;  /* 0x000000ffff147224 */ /* 0x020fe200078e0a02 */
[----:B------:R-:W-:-:S04]  /*08f0*/  @!UP3 UIADD3 UR6, -UR11, 0x100000, URZ ;  /* 0x001000000b06b890 */ /* 0x000fc8000fffe13f */
[----:B------:R-:W-:Y:S02]  /*0900*/  @!UP3 USHF.L.U32 UR7, UR6, 0xb, URZ ;  /* 0x0000000b0607b899 */ /* 0x000fe4000800063f */
[----:B------:R-:W-:Y:S01]  /*0910*/  @!UP3 USHF.L.U32 UR6, UR6, 0x1, URZ ;  /* 0x000000010606b899 */ /* 0x000fe2000800063f */
[----:B------:R-:W-:Y:S01]  /*0920*/  VOTEU.ALL UP2, P1 ;  /* 0x00000000003f7886 */ /* 0x000fe20000840000 */
[----:B------:R-:W-:Y:S01]  /*0930*/  @P4 SHF.R.S32.HI R9, RZ, 0x1f, R56 ;  /* 0x0000001fff094819 */ /* 0x000fe20000011438 */
[----:B--2---:R-:W-:Y:S01]  /*0940*/  IMAD R2, R25, R20, R6 ;  /* 0x0000001419027224 */ /* 0x004fe200078e0206 */
[----:B-1----:R-:W-:Y:S02]  /*0950*/  @!UP3 ULEA UR9, UR10, UR9, 0x18 ;  /* 0x000000090a09b291 */ /* 0x002fe4000f8ec03f */
[----:B------:R-:W-:Y:S01]  /*0960*/  @P4 LEA.HI R9, R9, R56, RZ, 0x2 ;  /* 0x0000003809094211 */ /* 0x000fe200078f10ff */
[----:B------:R-:W-:Y:S01]  /*0970*/  VOTEU.ALL UP3, P1 ;  /* 0x00000000003f7886 */ /* 0x000fe20000860000 */
[----:B------:R-:W-:Y:S01]  /*0980*/  ISETP.NE.AND P1, PT, R5, 0x3, PT ;  /* 0x000000030500780c */ /* 0x000fe20003f25270 */
[----:B------:R-:W1:Y:S02]  /*0990*/  FENCE.VIEW.ASYNC.S ;  /* 0x00000000000073c6 */ /* 0x000e640000000000 */
[----:B-1----:R0:W1:Y:S01]  /*09a0*/  @!UP0 SYNCS.EXCH.64 URZ, [UR8+0x110], UR4 ;  /* 0x00011004083f85b2 */ /* 0x0020620008000100 */
[----:B------:R-:W-:-:S02]  /*09b0*/  @P4 SHF.R.S32.HI R9, RZ, 0x2, R9 ;  /* 0x00000002ff094819 */ /* 0x000fc40000011409 */
[----:B------:R-:W-:Y:S02]  /*09c0*/  ISETP.EQ.OR P1, PT, R5, RZ, !P1 ;  /* 0x000000ff0500720c */ /* 0x000fe40004f22670 */
[----:B------:R-:W-:Y:S02]  /*09d0*/  @P4 ISETP.NE.AND P5, PT, R9, R2, PT ;  /* 0x000000020900420c */ /* 0x000fe40003fa5270 */
[----:B------:R-:W-:Y:S02]  /*09e0*/  ISETP.EQ.AND P1, PT, R10, RZ, P1 ;  /* 0x000000ff0a00720c */ /* 0x000fe40000f22270 */
[----:B------:R-:W-:Y:S02]  /*09f0*/  SEL R2, RZ, 0x1, !P0 ;  /* 0x00000001ff027807 */ /* 0x000fe40004000000 */
[----:B------:R-:W-:Y:S02]  /*0a00*/  @P4 SEL R57, RZ, 0x1, P5 ;  /* 0x00000001ff394807 */ /* 0x000fe40002800000 */
[----:B------:R-:W-:-:S02]  /*0a10*/  SEL R16, RZ, 0x1, !P1 ;  /* 0x00000001ff107807 */ /* 0x000fc40004800000 */
[----:B------:R-:W-:Y:S01]  /*0a20*/  LOP3.LUT R57, R57, R2, RZ, 0xc0, !PT ;  /* 0x0000000239397212 */ /* 0x000fe200078ec0ff */
[----:B------:R0:W2:Y:S01]  /*0a30*/  @!UP1 SYNCS.EXCH.64 URZ, [UR8+0x118], UR4 ;  /* 0x00011804083f95b2 */ /* 0x0000a20008000100 */
[----:B------:R-:W-:Y:S01]  /*0a40*/  NOP ;  /* 0x0000000000007918 */ /* 0x000fe20000000000 */
[----:B------:R-:W-:Y:S01]  /*0a50*/  SEL R16, R16, 0x2, P6 ;  /* 0x0000000210107807 */ /* 0x000fe20003000000 */
[----:B------:R0:W3:Y:S01]  /*0a60*/  @!UP2 SYNCS.EXCH.64 URZ, [UR9+0xf0], UR6 ;  /* 0x0000f006093fa5b2 */ /* 0x0000e20008000100 */
[----:B------:R0:W0:Y:S01]  /*0a70*/  @!UP3 SYNCS.EXCH.64 URZ, [UR9+0xf8], UR6 ;  /* 0x0000f806093fb5b2 */ /* 0x0000220008000100 */
[----:B------:R0:W0:Y:S01]  /*0a80*/  @!UP4 SYNCS.EXCH.64 URZ, [UR9+0x100], UR6 ;  /* 0x00010006093fc5b2 */ /* 0x0000220008000100 */
[----:B------:R0:W0:Y:S01]  /*0a90*/  @!UP5 SYNCS.EXCH.64 URZ, [UR9+0x108], UR6 ;  /* 0x00010806093fd5b2 */ /* 0x0000220008000100 */
[----:B------:R-:W-:Y:S01]  /*0aa0*/  NOP ;  /* 0x0000000000007918 */ /* 0x000fe20000000000 */
[----:B-1--4-:R-:W-:Y:S05]  /*0ab0*/  @!P2 BRA `(.L_x_4) ;  /* 0x000000000008a947 */ /* 0x012fea0003800000 */
[----:B0-23--:R-:W-:Y:S01]  /*0ac0*/  UCGABAR_ARV ;  /* 0x00000000000079c7 */ /* 0x00dfe20008000000 */
[----:B------:R-:W-:Y:S05]  /*0ad0*/  BRA `(.L_x_5) ;  /* 0x0000000000047947 */ /* 0x000fea0003800000 */
.L_x_4:
[----:B0-23--:R-:W-:Y:S01]  /*0ae0*/  NOP ;  /* 0x0000000000007918 */ /* 0x00dfe20000000000 */
.L_x_5:
[----:B------:R-:W-:Y:S01]  /*0af0*/  ULDC.64 UR4, c[0x0][0x598] ;  /* 0x0001660000047ab9 */ /* 0x000fe20000000a00 */
[----:B------:R-:W-:Y:S01]  /*0b00*/  ULDC.64 UR36, c[0x0][0x208] ;  /* 0x0000820000247ab9 */ /* 0x000fe20000000a00 */
[----:B------:R-:W-:-:S04]  /*0b10*/  ISETP.NE.U32.AND P0, PT, RZ, UR4, PT ;  /* 0x00000004ff007c0c */ /* 0x000fc8000bf05070 */
[----:B------:R-:W-:-:S13]  /*0b20*/  ISETP.NE.AND.EX P0, PT, RZ, UR5, PT, P0 ;  /* 0x00000005ff007c0c */ /* 0x000fda000bf05300 */
[----:B------:R-:W-:Y:S05]  /*0b30*/  @!P0 BRA `(.L_x_6) ;  /* 0x00000000001c8947 */ /* 0x000fea0003800000 */
[----:B------:R-:W0:Y:S02]  /*0b40*/  LDC.64 R8, c[0x0][0x598] ;  /* 0x00016600ff087b82 */ /* 0x000e240000000a00 */
[----:B0-----:R-:W2:Y:S02]  /*0b50*/  LDG.E.64 R8, desc[UR36][R8.64] ;  /* 0x0000002408087981 */ /* 0x001ea4000c1e1b00 */
[----:B--2---:R-:W-:-:S04]  /*0b60*/  ISETP.NE.U32.AND P0, PT, R8, RZ, PT ;  /* 0x000000ff0800720c */ /* 0x004fc80003f05070 */
[----:B------:R-:W-:-:S13]  /*0b70*/  ISETP.NE.AND.EX P0, PT, R9, RZ, PT, P0 ;  /* 0x000000ff0900720c */ /* 0x000fda0003f05300 */
[----:B------:R-:W-:Y:S05]  /*0b80*/  @!P0 BRA `(.L_x_6) ;  /* 0x0000000000088947 */ /* 0x000fea0003800000 */
[----:B------:R0:W5:Y:S01]  /*0b90*/  LD.E R58, desc[UR36][R8.64] ;  /* 0x00000024083a7980 */ /* 0x000162000c101900 */
[----:B------:R-:W-:Y:S05]  /*0ba0*/  BRA `(.L_x_7) ;  /* 0x0000000000247947 */ /* 0x000fea0003800000 */
.L_x_6:
[----:B------:R-:W-:Y:S02]  /*0bb0*/  ULDC.64 UR4, c[0x0][0x588] ;  /* 0x0001620000047ab9 */ /* 0x000fe40000000a00 */
[----:B------:R-:W-:-:S04]  /*0bc0*/  ISETP.NE.U32.AND P0, PT, RZ, UR4, PT ;  /* 0x00000004ff007c0c */ /* 0x000fc8000bf05070 */
[----:B------:R-:W-:-:S13]  /*0bd0*/  ISETP.NE.AND.EX P0, PT, RZ, UR5, PT, P0 ;  /* 0x00000005ff007c0c */ /* 0x000fda000bf05300 */
[----:B------:R-:W-:Y:S05]  /*0be0*/  @!P0 BRA `(.L_x_8) ;  /* 0x00000000000c8947 */ /* 0x000fea0003800000 */
[----:B------:R-:W0:Y:S02]  /*0bf0*/  LDC.64 R58, c[0x0][0x588] ;  /* 0x00016200ff3a7b82 */ /* 0x000e240000000a00 */
[----:B0-----:R1:W5:Y:S01]  /*0c00*/  LDG.E R58, desc[UR36][R58.64] ;  /* 0x000000243a3a7981 */ /* 0x001362000c1e1900 */
[----:B------:R-:W-:Y:S05]  /*0c10*/  BRA `(.L_x_7) ;  /* 0x0000000000087947 */ /* 0x000fea0003800000 */
.L_x_8:
[----:B------:R-:W-:Y:S02]  /*0c20*/  ULDC UR4, c[0x0][0x580] ;  /* 0x0001600000047ab9 */ /* 0x000fe40000000800 */
[----:B------:R-:W-:-:S07]  /*0c30*/  IMAD.U32 R58, RZ, RZ, UR4 ;  /* 0x00000004ff3a7e24 */ /* 0x000fce000f8e00ff */
.L_x_7:
[----:B------:R-:W-:Y:S02]  /*0c40*/  ULDC.64 UR4, c[0x0][0x5a0] ;  /* 0x0001680000047ab9 */ /* 0x000fe40000000a00 */
[----:B------:R-:W-:-:S04]  /*0c50*/  ISETP.NE.U32.AND P0, PT, RZ, UR4, PT ;  /* 0x00000004ff007c0c */ /* 0x000fc8000bf05070 */
[----:B------:R-:W-:-:S13]  /*0c60*/  ISETP.NE.AND.EX P0, PT, RZ, UR5, PT, P0 ;  /* 0x00000005ff007c0c */ /* 0x000fda000bf05300 */
[----:B------:R-:W-:Y:S05]  /*0c70*/  @!P0 BRA `(.L_x_9) ;  /* 0x00000000001c8947 */ /* 0x000fea0003800000 */
[----:B0-----:R-:W0:Y:S02]  /*0c80*/  LDC.64 R8, c[0x0][0x5a0] ;  /* 0x00016800ff087b82 */ /* 0x001e240000000a00 */
[----:B0-----:R-:W2:Y:S02]  /*0c90*/  LDG.E.64 R8, desc[UR36][R8.64] ;  /* 0x0000002408087981 */ /* 0x001ea4000c1e1b00 */
[----:B--2---:R-:W-:-:S04]  /*0ca0*/  ISETP.NE.U32.AND P0, PT, R8, RZ, PT ;  /* 0x000000ff0800720c */ /* 0x004fc80003f05070 */
[----:B------:R-:W-:-:S13]  /*0cb0*/  ISETP.NE.AND.EX P0, PT, R9, RZ, PT, P0 ;  /* 0x000000ff0900720c */ /* 0x000fda0003f05300 */
[----:B------:R-:W-:Y:S05]  /*0cc0*/  @!P0 BRA `(.L_x_9) ;  /* 0x0000000000088947 */ /* 0x000fea0003800000 */
[----:B-1----:R0:W5:Y:S01]  /*0cd0*/  LD.E R59, desc[UR36][R8.64] ;  /* 0x00000024083b7980 */ /* 0x002162000c101900 */
[----:B------:R-:W-:Y:S05]  /*0ce0*/  BRA `(.L_x_10) ;  /* 0x0000000000247947 */ /* 0x000fea0003800000 */
.L_x_9:
[----:B------:R-:W-:Y:S02]  /*0cf0*/  ULDC.64 UR4, c[0x0][0x590] ;  /* 0x0001640000047ab9 */ /* 0x000fe40000000a00 */
[----:B------:R-:W-:-:S04]  /*0d00*/  ISETP.NE.U32.AND P0, PT, RZ, UR4, PT ;  /* 0x00000004ff007c0c */ /* 0x000fc8000bf05070 */
[----:B------:R-:W-:-:S13]  /*0d10*/  ISETP.NE.AND.EX P0, PT, RZ, UR5, PT, P0 ;  /* 0x00000005ff007c0c */ /* 0x000fda000bf05300 */
[----:B------:R-:W-:Y:S05]  /*0d20*/  @!P0 BRA `(.L_x_11) ;  /* 0x00000000000c8947 */ /* 0x000fea0003800000 */
[----:B0-----:R-:W1:Y:S02]  /*0d30*/  LDC.64 R8, c[0x0][0x590] ;  /* 0x00016400ff087b82 */ /* 0x001e640000000a00 */
[----:B-1----:R1:W5:Y:S01]  /*0d40*/  LDG.E R59, desc[UR36][R8.64] ;  /* 0x00000024083b7981 */ /* 0x002362000c1e1900 */
[----:B------:R-:W-:Y:S05]  /*0d50*/  BRA `(.L_x_10) ;  /* 0x0000000000087947 */ /* 0x000fea0003800000 */
.L_x_11:
[----:B------:R-:W-:Y:S02]  /*0d60*/  ULDC UR4, c[0x0][0x584] ;  /* 0x0001610000047ab9 */ /* 0x000fe40000000800 */
[----:B-1----:R-:W-:-:S07]  /*0d70*/  IMAD.U32 R59, RZ, RZ, UR4 ;  /* 0x00000004ff3b7e24 */ /* 0x002fce000f8e00ff */
.L_x_10:
[----:B------:R-:W2:Y:S01]  /*0d80*/  LDC R2, c[0x0][0x65c] ;  /* 0x00019700ff027b82 */ /* 0x000ea20000000800 */
[----:B------:R-:W-:Y:S01]  /*0d90*/  ULDC UR6, c[0x0][0x28c] ;  /* 0x0000a30000067ab9 */ /* 0x000fe20000000800 */
[----:B------:R-:W-:Y:S01]  /*0da0*/  ISETP.NE.AND P0, PT, R10, 0x2, PT ;  /* 0x000000020a00780c */ /* 0x000fe20003f05270 */
[----:B------:R-:W-:Y:S01]  /*0db0*/  UIADD3 UR6, UR6, 0x3f, URZ ;  /* 0x0000003f06067890 */ /* 0x000fe2000fffe03f */
[----:B01----:R-:W-:Y:S01]  /*0dc0*/  IMAD.U32 R8, RZ, RZ, UR12 ;  /* 0x0000000cff087e24 */ /* 0x003fe2000f8e00ff */
[----:B------:R-:W-:Y:S01]  /*0dd0*/  UMOV UR38, URZ ;  /* 0x0000003f00267c82 */ /* 0x000fe20008000000 */
[----:B------:R-:W-:Y:S01]  /*0de0*/  IMAD.MOV.U32 R9, RZ, RZ, RZ ;  /* 0x000000ffff097224 */ /* 0x000fe200078e00ff */
[----:B------:R-:W-:Y:S01]  /*0df0*/  USHF.R.S32.HI UR7, URZ, 0x1f, UR6 ;  /* 0x0000001f3f077899 */ /* 0x000fe20008011406 */
[----:B------:R-:W-:Y:S01]  /*0e00*/  UMOV UR39, URZ ;  /* 0x0000003f00277c82 */ /* 0x000fe20008000000 */
[----:B------:R-:W-:Y:S02]  /*0e10*/  ULDC.64 UR8, c[0x0][0x650] ;  /* 0x0001940000087ab9 */ /* 0x000fe40000000a00 */
[----:B------:R-:W-:-:S04]  /*0e20*/  ULEA.HI UR7, UR7, UR6, URZ, 0x6 ;  /* 0x0000000607077291 */ /* 0x000fc8000f8f303f */
[----:B------:R-:W-:Y:S01]  /*0e30*/  USHF.R.S32.HI UR40, URZ, 0x6, UR7 ;  /* 0x000000063f287899 */ /* 0x000fe20008011407 */
[----:B--2---:R-:W-:-:S13]  /*0e40*/  ISETP.NE.AND P1, PT, R2, 0x1, PT ;  /* 0x000000010200780c */ /* 0x004fda0003f25270 */
[----:B------:R-:W0:Y:S01]  /*0e50*/  @P1 LDC R19, c[0x0][0x10] ;  /* 0x00000400ff131b82 */ /* 0x000e220000000800 */
[----:B------:R-:W-:Y:S02]  /*0e60*/  @P1 IMAD.MOV.U32 R7, RZ, RZ, RZ ;  /* 0x000000ffff071224 */ /* 0x000fe400078e00ff */
[----:B------:R-:W-:-:S05]  /*0e70*/  @P1 IMAD.MOV.U32 R17, RZ, RZ, RZ ;  /* 0x000000ffff111224 */ /* 0x000fca00078e00ff */
[----:B------:R-:W1:Y:S01]  /*0e80*/  @!P1 LDC R11, c[0x0][0xc] ;  /* 0x00000300ff0b9b82 */ /* 0x000e620000000800 */
[----:B------:R-:W-:Y:S01]  /*0e90*/  ULDC UR4, c[0x0][0xc] ;  /* 0x0000030000047ab9 */ /* 0x000fe20000000800 */
[----:B------:R-:W-:Y:S02]  /*0ea0*/  ULDC UR5, c[0x0][0x10] ;  /* 0x0000040000057ab9 */ /* 0x000fe40000000800 */
[----:B------:R-:W-:-:S04]  /*0eb0*/  UIMAD.WIDE.U32 UR4, UR4, UR5, URZ ;  /* 0x00000005040472a5 */ /* 0x000fc8000f8e003f */
[----:B------:R-:W2:Y:S01]  /*0ec0*/  LDC R2, c[0x0][0x14] ;  /* 0x00000500ff027b82 */ /* 0x000ea20000000800 */
[----:B0-----:R-:W-:-:S04]  /*0ed0*/  @P1 IMAD.WIDE.U32 R18, R19, UR12, R6 ;  /* 0x0000000c13121c25 */ /* 0x001fc8000f8e0006 */
[----:B------:R-:W-:Y:S02]  /*0ee0*/  @P1 IMAD.IADD R17, R19, 0x1, R17 ;  /* 0x0000000113111824 */ /* 0x000fe400078e0211 */
[----:B-1----:R-:W-:-:S04]  /*0ef0*/  @!P1 IMAD.WIDE.U32 R8, R6, R11, R8 ;  /* 0x0000000b06089225 */ /* 0x002fc800078e0008 */
[----:B------:R-:W-:Y:S02]  /*0f00*/  @!P1 IMAD.MOV.U32 R18, RZ, RZ, R8 ;  /* 0x000000ffff129224 */ /* 0x000fe400078e0008 */
[----:B------:R-:W-:Y:S02]  /*0f10*/  @!P1 IMAD.MOV.U32 R17, RZ, RZ, R9 ;  /* 0x000000ffff119224 */ /* 0x000fe400078e0009 */
[----:B--2---:R-:W-:-:S04]  /*0f20*/  IMAD.WIDE.U32 R12, R2, UR4, RZ ;  /* 0x00000004020c7c25 */ /* 0x004fc8000f8e00ff */
[----:B------:R-:W-:Y:S01]  /*0f30*/  IMAD R23, R2, UR5, RZ ;  /* 0x0000000502177c24 */ /* 0x000fe2000f8e02ff */
[----:B------:R0:W-:Y:S03]  /*0f40*/  STL.64 [R1], R12 ;  /* 0x0000000c01007387 */ /* 0x0001e60000100a00 */
[----:B------:R-:W-:Y:S01]  /*0f50*/  IMAD.IADD R23, R13, 0x1, R23 ;  /* 0x000000010d177824 */ /* 0x000fe200078e0217 */
[----:B------:R-:W-:Y:S06]  /*0f60*/  @P0 BRA `(.L_x_12) ;  /* 0x0000000000240947 */ /* 0x000fec0003800000 */
[----:B------:R-:W-:Y:S01]  /*0f70*/  USHF.R.U32.HI UR4, URZ, 0x1, UR40 ;  /* 0x000000013f047899 */ /* 0x000fe20008011628 */
[----:B------:R-:W-:Y:S01]  /*0f80*/  IADD3 R18, P0, R18, R12, RZ ;  /* 0x0000000c12127210 */ /* 0x000fe20007f1e0ff */
[----:B------:R-:W-:Y:S02]  /*0f90*/  UISETP.GE.U32.AND UP0, UPT, UR40, 0xe, UPT ;  /* 0x0000000e2800788c */ /* 0x000fe4000bf06070 */
[----:B------:R-:W-:Y:S02]  /*0fa0*/  UIMAD.WIDE.U32 UR4, UR4, -0x6db6db6d, URZ ;  /* 0x92492493040478a5 */ /* 0x000fe4000f8e003f */
[----:B------:R-:W-:Y:S01]  /*0fb0*/  IMAD.X R17, R23, 0x1, R17, P0 ;  /* 0x0000000117117824 */ /* 0x000fe200000e0611 */
[----:B------:R-:W-:Y:S01]  /*0fc0*/  UMOV UR39, URZ ;  /* 0x0000003f00277c82 */ /* 0x000fe20008000000 */
[----:B------:R-:W-:-:S04]  /*0fd0*/  USHF.R.U32.HI UR4, URZ, 0x2, UR5 ;  /* 0x000000023f047899 */ /* 0x000fc80008011605 */
[----:B------:R-:W-:Y:S02]  /*0fe0*/  UIMAD UR38, UR4, -0xe, UR40 ;  /* 0xfffffff2042678a4 */ /* 0x000fe4000f8e0228 */
[----:B------:R-:W-:-:S12]  /*0ff0*/  @UP0 ULOP3.LUT UR39, UR4, 0x1, URZ, 0xc0, !UPT ;  /* 0x0000000104270892 */ /* 0x000fd8000f8ec03f */
.L_x_12:
[----:B------:R-:W-:Y:S01]  /*1000*/  ISETP.GE.U32.AND P0, PT, R18, UR8, PT ;  /* 0x0000000812007c0c */ /* 0x000fe2000bf06070 */
[----:B------:R-:W-:Y:S01]  /*1010*/  IMAD.MOV.U32 R19, RZ, RZ, -0x1 ;  /* 0xffffffffff137424 */ /* 0x000fe200078e00ff */
[----:B------:R-:W-:Y:S01]  /*1020*/  PRMT R8, RZ, 0x7610, R8 ;  /* 0x00007610ff087816 */ /* 0x000fe20000000008 */
[----:B------:R-:W-:Y:S01]  /*1030*/  IMAD.MOV.U32 R22, RZ, RZ, -0x1 ;  /* 0xffffffffff167424 */ /* 0x000fe200078e00ff */
[----:B------:R-:W-:Y:S01]  /*1040*/  ISETP.GE.U32.AND.EX P0, PT, R17, UR9, PT, P0 ;  /* 0x0000000911007c0c */ /* 0x000fe2000bf06100 */
[----:B------:R-:W-:-:S12]  /*1050*/  IMAD.MOV.U32 R2, RZ, RZ, -0x1 ;  /* 0xffffffffff027424 */ /* 0x000fd800078e00ff */
[----:B------:R-:W-:Y:S05]  /*1060*/  @P0 BRA `(.L_x_13) ;  /* 0x00000004002c0947 */ /* 0x000fea0003800000 */
[----:B------:R-:W1:Y:S01]  /*1070*/  LDC.64 R26, c[0x0][0x628] ;  /* 0x00018a00ff1a7b82 */ /* 0x000e620000000a00 */
[----:B------:R-:W-:Y:S02]  /*1080*/  IMAD.MOV.U32 R8, RZ, RZ, R18 ;  /* 0x000000ffff087224 */ /* 0x000fe400078e0012 */
[----:B------:R-:W-:-:S05]  /*1090*/  IMAD.MOV.U32 R9, RZ, RZ, R17 ;  /* 0x000000ffff097224 */ /* 0x000fca00078e0011 */
[----:B------:R-:W2:Y:S08]  /*10a0*/  LDC R2, c[0x0][0x630] ;  /* 0x00018c00ff027b82 */ /* 0x000eb00000000800 */
[----:B------:R-:W3:Y:S01]  /*10b0*/  LDC.64 R28, c[0x0][0x620] ;  /* 0x00018800ff1c7b82 */ /* 0x000ee20000000a00 */
[----:B-1----:R-:W-:-:S04]  /*10c0*/  ISETP.NE.U32.AND P0, PT, R26, RZ, PT ;  /* 0x000000ff1a00720c */ /* 0x002fc80003f05070 */
[----:B------:R-:W-:-:S13]  /*10d0*/  ISETP.NE.AND.EX P0, PT, R27, RZ, PT, P0 ;  /* 0x000000ff1b00720c */ /* 0x000fda0003f05300 */
[----:B--23--:R-:W-:Y:S05]  /*10e0*/  @!P0 BRA `(.L_x_14) ;  /* 0x0000000000288947 */ /* 0x00cfea0003800000 */
[----:B0-----:R-:W0:Y:S02]  /*10f0*/  LDC R13, c[0x0][0x634] ;  /* 0x00018d00ff0d7b82 */ /* 0x001e240000000800 */
[----:B0-----:R-:W-:-:S05]  /*1100*/  IADD3 R13, P0, R18, R13, RZ ;  /* 0x0000000d120d7210 */ /* 0x001fca0007f1e0ff */
[----:B------:R-:W-:-:S04]  /*1110*/  IMAD.X R15, RZ, RZ, R17, P0 ;  /* 0x000000ffff0f7224 */ /* 0x000fc800000e0611 */
[----:B------:R-:W-:-:S04]  /*1120*/  IMAD.WIDE.U32 R8, R15, R26, RZ ;  /* 0x0000001a0f087225 */ /* 0x000fc800078e00ff */
[----:B------:R-:W-:-:S04]  /*1130*/  IMAD.WIDE.U32 R10, P0, R13, R27, R8 ;  /* 0x0000001b0d0a7225 */ /* 0x000fc80007800008 */
[----:B------:R-:W-:-:S04]  /*1140*/  IMAD.WIDE.U32 R8, R13, R26, RZ ;  /* 0x0000001a0d087225 */ /* 0x000fc800078e00ff */
[----:B------:R-:W-:Y:S01]  /*1150*/  IMAD.X R13, RZ, RZ, RZ, P0 ;  /* 0x000000ffff0d7224 */ /* 0x000fe200000e06ff */
[----:B------:R-:W-:Y:S01]  /*1160*/  IADD3 RZ, P0, R9, R10, RZ ;  /* 0x0000000a09ff7210 */ /* 0x000fe20007f1e0ff */
[----:B------:R-:W-:-:S04]  /*1170*/  IMAD.MOV.U32 R12, RZ, RZ, R11 ;  /* 0x000000ffff0c7224 */ /* 0x000fc800078e000b */
[----:B------:R-:W-:-:S08]  /*1180*/  IMAD.WIDE.U32.X R8, R15, R27, R12, P0 ;  /* 0x0000001b0f087225 */ /* 0x000fd000000e040c */
.L_x_14:
[----:B------:R-:W1:Y:S01]  /*1190*/  LDC.64 R32, c[0x0][0x640] ;  /* 0x00019000ff207b82 */ /* 0x000e620000000a00 */
[-C--:B------:R-:W-:Y:S01]  /*11a0*/  SHF.R.U64 R30, R8, R2.reuse, R9 ;  /* 0x00000002081e7219 */ /* 0x080fe20000001209 */
[----:B------:R-:W-:Y:S01]  /*11b0*/  IMAD.MOV.U32 R19, RZ, RZ, R17 ;  /* 0x000000ffff137224 */ /* 0x000fe200078e0011 */
[----:B------:R-:W-:Y:S01]  /*11c0*/  SHF.R.U32.HI R2, RZ, R2, R9 ;  /* 0x00000002ff027219 */ /* 0x000fe20000011609 */
[----:B------:R-:W-:Y:S01]  /*11d0*/  IMAD.MOV.U32 R26, RZ, RZ, 0x1 ;  /* 0x00000001ff1a7424 */ /* 0x000fe200078e00ff */
[----:B------:R-:W-:-:S03]  /*11e0*/  IADD3 R11, P0, RZ, -R30, RZ ;  /* 0x8000001eff0b7210 */ /* 0x000fc60007f1e0ff */
[----:B------:R-:W2:Y:S02]  /*11f0*/  LDC R10, c[0x0][0x618] ;  /* 0x00018600ff0a7b82 */ /* 0x000ea40000000800 */
[----:B------:R-:W-:-:S04]  /*1200*/  IMAD.X R9, RZ, RZ, ~R2, P0 ;  /* 0x000000ffff097224 */ /* 0x000fc800000e0e02 */
[-C--:B------:R-:W-:Y:S02]  /*1210*/  IMAD R2, R9, R28.reuse, RZ ;  /* 0x0000001c09027224 */ /* 0x080fe400078e02ff */
[----:B0-----:R-:W0:Y:S01]  /*1220*/  LDC R13, c[0x0][0x608] ;  /* 0x00018200ff0d7b82 */ /* 0x001e220000000800 */
[----:B------:R-:W-:-:S04]  /*1230*/  IMAD.WIDE.U32 R8, R11, R28, R18 ;  /* 0x0000001c0b087225 */ /* 0x000fc800078e0012 */
[----:B------:R-:W-:Y:S02]  /*1240*/  IMAD R11, R11, R29, R2 ;  /* 0x0000001d0b0b7224 */ /* 0x000fe400078e0202 */
[----:B------:R-:W-:Y:S01]  /*1250*/  IMAD.MOV.U32 R2, RZ, RZ, -0x1 ;  /* 0xffffffffff027424 */ /* 0x000fe200078e00ff */
[----:B------:R-:W3:Y:S01]  /*1260*/  LDC R31, c[0x0][0x658] ;  /* 0x00019600ff1f7b82 */ /* 0x000ee20000000800 */
[----:B------:R-:W-:Y:S01]  /*1270*/  IMAD.IADD R9, R9, 0x1, R11 ;  /* 0x0000000109097824 */ /* 0x000fe200078e020b */
[----:B-1----:R-:W-:-:S04]  /*1280*/  ISETP.NE.U32.AND P0, PT, R32, RZ, PT ;  /* 0x000000ff2000720c */ /* 0x002fc80003f05070 */
[----:B------:R-:W-:Y:S02]  /*1290*/  ISETP.NE.AND.EX P0, PT, R33, RZ, PT, P0 ;  /* 0x000000ff2100720c */ /* 0x000fe40003f05300 */
[----:B------:R-:W1:Y:S01]  /*12a0*/  LDC R29, c[0x0][0x600] ;  /* 0x00018000ff1d7b82 */ /* 0x000e620000000800 */
[-CC-:B--2---:R-:W-:Y:S02]  /*12b0*/  SHF.R.U64 R27, R8, R10.reuse, R9.reuse ;  /* 0x0000000a081b7219 */ /* 0x184fe40000001209 */
[----:B------:R-:W-:-:S05]  /*12c0*/  SHF.R.U32.HI R8, RZ, R10, R9 ;  /* 0x0000000aff087219 */ /* 0x000fca0000011609 */
[----:B------:R-:W2:Y:S01]  /*12d0*/  LDC R22, c[0x0][0x648] ;  /* 0x00019200ff167b82 */ /* 0x000ea20000000800 */
[-CC-:B0-----:R-:W-:Y:S02]  /*12e0*/  SHF.R.U64 R34, R27, R13.reuse, R8.reuse ;  /* 0x0000000d1b227219 */ /* 0x181fe40000001208 */
[----:B------:R-:W-:-:S05]  /*12f0*/  SHF.R.U32.HI R8, RZ, R13, R8 ;  /* 0x0000000dff087219 */ /* 0x000fca0000011608 */
[----:B------:R-:W0:Y:S01]  /*1300*/  LDC R24, c[0x0][0x638] ;  /* 0x00018e00ff187b82 */ /* 0x000e220000000800 */
[-CC-:B---3--:R-:W-:Y:S02]  /*1310*/  SHF.R.U64 R36, R34, R31.reuse, R8.reuse ;  /* 0x0000001f22247219 */ /* 0x188fe40000001208 */
[-C--:B------:R-:W-:Y:S02]  /*1320*/  SHF.L.U32 R2, R2, R31.reuse, RZ ;  /* 0x0000001f02027219 */ /* 0x080fe400000006ff */
[----:B------:R-:W-:Y:S01]  /*1330*/  SHF.R.U32.HI R9, RZ, R31, R8 ;  /* 0x0000001fff097219 */ /* 0x000fe20000011608 */
[----:B------:R-:W-:Y:S01]  /*1340*/  IMAD.MOV.U32 R8, RZ, RZ, R36 ;  /* 0x000000ffff087224 */ /* 0x000fe200078e0024 */
[----:B------:R-:W-:Y:S01]  /*1350*/  LOP3.LUT R15, RZ, R2, RZ, 0x33, !PT ;  /* 0x00000002ff0f7212 */ /* 0x000fe200078e33ff */
[----:B------:R-:W3:Y:S01]  /*1360*/  LDC R28, c[0x0][0x610] ;  /* 0x00018400ff1c7b82 */ /* 0x000ee20000000800 */
[----:B------:R-:W-:Y:S05]  /*1370*/  @!P0 BRA `(.L_x_15) ;  /* 0x0000000000288947 */ /* 0x000fea0003800000 */
[----:B------:R-:W4:Y:S02]  /*1380*/  LDC R13, c[0x0][0x64c] ;  /* 0x00019300ff0d7b82 */ /* 0x000f240000000800 */
[----:B----4-:R-:W-:-:S05]  /*1390*/  IADD3 R13, P0, R36, R13, RZ ;  /* 0x0000000d240d7210 */ /* 0x010fca0007f1e0ff */
        /* <DEDUP_REMOVED lines=8> */
.L_x_15:
[----:B--2---:R-:W-:Y:S01]  /*1420*/  SHF.R.U64 R7, R8, R22, R9 ;  /* 0x0000001608077219 */ /* 0x004fe20000001209 */
[----:B-1----:R-:W-:Y:S01]  /*1430*/  VIADD R8, R29, 0xffffffff ;  /* 0xffffffff1d087836 */ /* 0x002fe20000000000 */
[----:B------:R-:W-:Y:S01]  /*1440*/  SHF.L.U32 R2, R26, R31, RZ ;  /* 0x0000001f1a027219 */ /* 0x000fe200000006ff */
[----:B------:R-:W-:Y:S01]  /*1450*/  @P1 IMAD R21, R25, R20, R6 ;  /* 0x0000001419151224 */ /* 0x000fe200078e0206 */
[----:B------:R-:W-:Y:S01]  /*1460*/  LOP3.LUT R15, R34, R15, RZ, 0xc0, !PT ;  /* 0x0000000f220f7212 */ /* 0x000fe200078ec0ff */
[----:B------:R-:W-:Y:S01]  /*1470*/  IMAD.MOV R9, RZ, RZ, -R7 ;  /* 0x000000ffff097224 */ /* 0x000fe200078e0a07 */
[----:B------:R-:W-:-:S03]  /*1480*/  LOP3.LUT R8, R27, R8, RZ, 0xc0, !PT ;  /* 0x000000081b087212 */ /* 0x000fc600078ec0ff */
[----:B------:R-:W-:Y:S02]  /*1490*/  IMAD R6, R2, R7, R15 ;  /* 0x0000000702067224 */ /* 0x000fe400078e020f */
[----:B0-----:R-:W-:Y:S02]  /*14a0*/  IMAD R2, R9, R24, R36 ;  /* 0x0000001809027224 */ /* 0x001fe400078e0224 */
[----:B---3--:R-:W-:Y:S02]  /*14b0*/  IMAD R19, R6, R28, R21 ;  /* 0x0000001c06137224 */ /* 0x008fe400078e0215 */
[----:B------:R-:W-:Y:S02]  /*14c0*/  IMAD R2, R2, R29, R8 ;  /* 0x0000001d02027224 */ /* 0x000fe400078e0208 */
[----:B------:R-:W-:-:S03]  /*14d0*/  IMAD.MOV.U32 R6, RZ, RZ, 0x1 ;  /* 0x00000001ff067424 */ /* 0x000fc600078e00ff */
[----:B------:R-:W-:Y:S02]  /*14e0*/  SEL R22, R2, R19, !P1 ;  /* 0x0000001302167207 */ /* 0x000fe40004800000 */
[----:B------:R-:W-:Y:S01]  /*14f0*/  SEL R19, R19, R2, !P1 ;  /* 0x0000000213137207 */ /* 0x000fe20004800000 */
[----:B------:R-:W-:Y:S01]  /*1500*/  IMAD.MOV.U32 R2, RZ, RZ, R30 ;  /* 0x000000ffff027224 */ /* 0x000fe200078e001e */
[----:B------:R-:W-:-:S07]  /*1510*/  PRMT R8, R6, 0x7610, R8 ;  /* 0x0000761006087816 */ /* 0x000fce0000000008 */
.L_x_13:
[----:B------:R-:W-:Y:S05]  /*1520*/  @!P2 BRA `(.L_x_16) ;  /* 0x00000000000ca947 */ /* 0x000fea0003800000 */
[----:B------:R-:W-:Y:S01]  /*1530*/  UCGABAR_WAIT ;  /* 0x0000000000007dc7 */ /* 0x000fe20008000000 */
[----:B------:R-:W-:Y:S01]  /*1540*/  CCTL.IVALL ;  /* 0x00000000ff00798f */ /* 0x000fe20002000000 */
[----:B------:R-:W-:Y:S05]  /*1550*/  BRA `(.L_x_17) ;  /* 0x0000000000047947 */ /* 0x000fea0003800000 */
.L_x_16:
[----:B------:R-:W-:Y:S06]  /*1560*/  BAR.SYNC.DEFER_BLOCKING 0x0 ;  /* 0x0000000000007b1d */ /* 0x000fec0000010000 */
.L_x_17:
[----:B------:R-:W-:Y:S05]  /*1570*/  @!P3 BRA `(.L_x_18) ;  /* 0x00000038002cb947 */ /* 0x000fea0003800000 */
[----:B------:R-:W-:-:S13]  /*1580*/  ISETP.GT.U32.AND P0, PT, R35, 0x1, PT ;  /* 0x000000012300780c */ /* 0x000fda0003f04070 */
[----:B------:R-:W-:Y:S05]  /*1590*/  @P0 EXIT ;  /* 0x000000000000094d */ /* 0x000fea0003800000 */
.L_x_19:
[----:B------:R-:W-:-:S08]  /*15a0*/  NOP ;  /* 0x0000000000007918 */ /* 0x000fd00000000000 */
[----:B------:R-:W1:Y:S02]  /*15b0*/  USETMAXREG.TRY_ALLOC.CTAPOOL UP0, 0xe8 ;  /* 0x000000e8000079c8 */ /* 0x000e640008000600 */
[----:B-1----:R-:W-:-:S13]  /*15c0*/  PLOP3.LUT P0, PT, PT, PT, UP0, 0x80, 0x0 ;  /* 0x000000000000781c */ /* 0x002fda0003f0f008 */
[----:B------:R-:W-:Y:S05]  /*15d0*/  @!P0 BRA `(.L_x_19) ;  /* 0xfffffffc00f08947 */ /* 0x000fea000383ffff */
[----:B------:R-:W-:-:S13]  /*15e0*/  LOP3.LUT P0, RZ, R8, 0xff, RZ, 0xc0, !PT ;  /* 0x000000ff08ff7812 */ /* 0x000fda000780c0ff */
[----:B------:R-:W-:Y:S05]  /*15f0*/  @!P0 EXIT ;  /* 0x000000000000894d */ /* 0x000fea0003800000 */
[----:B------:R-:W1:Y:S01]  /*1600*/  S2UR UR4, SR_CgaCtaId ;  /* 0x00000000000479c3 */ /* 0x000e620000008800 */
[----:B------:R-:W-:Y:S01]  /*1610*/  VIADD R14, R14, 0xffffffff ;  /* 0xffffffff0e0e7836 */ /* 0x000fe20000000000 */
[CC--:B------:R-:W-:Y:S01]  /*1620*/  LEA.HI R4, R0.reuse, R3.reuse, RZ, 0x2 ;  /* 0x0000000300047211 */ /* 0x0c0fe200078f10ff */
[----:B------:R-:W-:Y:S01]  /*1630*/  UMOV UR41, 0x400 ;  /* 0x0000040000297882 */ /* 0x000fe20000000000 */
[----:B------:R-:W-:Y:S01]  /*1640*/  LEA.HI R0, R0, R3, RZ, 0x5 ;  /* 0x0000000300007211 */ /* 0x000fe200078f28ff */
[----:B------:R-:W-:Y:S01]  /*1650*/  UISETP.LT.AND UP0, UPT, UR40, 0x1, UPT ;  /* 0x000000012800788c */ /* 0x000fe2000bf01270 */
[----:B------:R-:W-:Y:S01]  /*1660*/  R2UR UR42, R14 ;  /* 0x000000000e2a72ca */ /* 0x000fe200000e0000 */
[----:B------:R-:W-:Y:S01]  /*1670*/  ULDC UR6, c[0x0][0x284] ;  /* 0x0000a10000067ab9 */ /* 0x000fe20000000800 */
[--C-:B------:R-:W-:Y:S01]  /*1680*/  SHF.R.S32.HI R60, RZ, 0x2, R4.reuse ;  /* 0x00000002ff3c7819 */ /* 0x100fe20000011404 */
[----:B------:R-:W-:Y:S01]  /*1690*/  USEL UR43, UR40, 0x1, UP0 ;  /* 0x00000001282b7887 */ /* 0x000fe20008000000 */
[----:B------:R-:W-:Y:S01]  /*16a0*/  SHF.R.S32.HI R5, RZ, 0x1f, R4 ;  /* 0x0000001fff057819 */ /* 0x000fe20000011404 */
[----:B------:R-:W-:Y:S01]  /*16b0*/  USHF.L.U32 UR46, UR40, 0x1, URZ ;  /* 0x00000001282e7899 */ /* 0x000fe2000800063f */
[----:B------:R-:W-:Y:S01]  /*16c0*/  LOP3.LUT R62, R4, 0xfffffffc, RZ, 0xc0, !PT ;  /* 0xfffffffc043e7812 */ /* 0x000fe200078ec0ff */
[----:B------:R-:W-:Y:S01]  /*16d0*/  UIADD3 UR43, -UR43, UR40, URZ ;  /* 0x000000282b2b7290 */ /* 0x000fe2000fffe13f */
[----:B------:R-:W-:-:S02]  /*16e0*/  LEA.HI R5, R5, R60, RZ, 0x3 ;  /* 0x0000003c05057211 */ /* 0x000fc400078f18ff */
[----:B------:R-:W-:Y:S01]  /*16f0*/  ISETP.NE.AND P0, PT, R14, RZ, PT ;  /* 0x000000ff0e00720c */ /* 0x000fe20003f05270 */
[----:B------:R-:W-:Y:S01]  /*1700*/  IMAD.IADD R62, R3, 0x1, -R62 ;  /* 0x00000001033e7824 */ /* 0x000fe200078e0a3e */
[----:B------:R-:W-:Y:S01]  /*1710*/  LOP3.LUT R5, R5, 0xfffffff8, RZ, 0xc0, !PT ;  /* 0xfffffff805057812 */ /* 0x000fe200078ec0ff */
[----:B------:R-:W-:Y:S01]  /*1720*/  USHF.L.U32 UR42, UR42, 0x3, URZ ;  /* 0x000000032a2a7899 */ /* 0x000fe2000800063f */
[----:B------:R-:W-:Y:S02]  /*1730*/  LOP3.LUT R72, R16, 0x1, RZ, 0xfc, !PT ;  /* 0x0000000110487812 */ /* 0x000fe400078efcff */
[----:B------:R-:W-:Y:S01]  /*1740*/  SEL R73, RZ, 0x1, P0 ;  /* 0x00000001ff497807 */ /* 0x000fe20000000000 */
[----:B------:R-:W-:Y:S01]  /*1750*/  IMAD.IADD R60, R60, 0x1, -R5 ;  /* 0x000000013c3c7824 */ /* 0x000fe200078e0a05 */
[----:B-1----:R-:W-:Y:S01]  /*1760*/  ULEA UR41, UR4, UR41, 0x18 ;  /* 0x0000002904297291 */ /* 0x002fe2000f8ec03f */
[----:B------:R-:W-:Y:S01]  /*1770*/  SHF.R.S32.HI R5, RZ, 0x5, R0 ;  /* 0x00000005ff057819 */ /* 0x000fe20000011400 */
[----:B------:R-:W-:-:S02]  /*1780*/  IMAD.U32 R64, RZ, RZ, UR42 ;  /* 0x0000002aff407e24 */ /* 0x000fc4000f8e00ff */
[----:B------:R-:W-:Y:S01]  /*1790*/  UIADD3 UR47, UR41, 0xf0, URZ ;  /* 0x000000f0292f7890 */ /* 0x000fe2000fffe03f */
[--C-:B------:R-:W-:Y:S01]  /*17a0*/  SHF.R.S32.HI R61, RZ, 0x1f, R60.reuse ;  /* 0x0000001fff3d7819 */ /* 0x100fe2000001143c */
[----:B------:R-:W-:Y:S01]  /*17b0*/  UIADD3 UR4, UR41, 0x200, URZ ;  /* 0x0000020029047890 */ /* 0x000fe2000fffe03f */
[C-C-:B------:R-:W-:Y:S01]  /*17c0*/  IMAD R67, R5.reuse, -0x10, -R60.reuse ;  /* 0xfffffff005437824 */ /* 0x140fe200078e0a3c */
[----:B------:R-:W-:Y:S01]  /*17d0*/  UIADD3 UR5, UR41, 0x1c200, URZ ;  /* 0x0001c20029057890 */ /* 0x000fe2000fffe03f */
[C---:B------:R-:W-:Y:S01]  /*17e0*/  LOP3.LUT R66, R64.reuse, 0x8, RZ, 0xc0, !PT ;  /* 0x0000000840427812 */ /* 0x040fe200078ec0ff */
[----:B------:R-:W-:Y:S01]  /*17f0*/  USHF.R.U32.HI UR4, URZ, 0x4, UR4 ;  /* 0x000000043f047899 */ /* 0x000fe20008011604 */
[----:B------:R-:W-:Y:S01]  /*1800*/  IMAD.U32 R63, RZ, RZ, UR47 ;  /* 0x0000002fff3f7e24 */ /* 0x000fe2000f8e00ff */
[----:B------:R-:W-:Y:S01]  /*1810*/  USHF.R.U32.HI UR5, URZ, 0x4, UR5 ;  /* 0x000000043f057899 */ /* 0x000fe20008011605 */
[----:B------:R-:W-:Y:S01]  /*1820*/  IMAD.WIDE R60, R5, 0x10, R60 ;  /* 0x00000010053c7825 */ /* 0x000fe200078e023c */
[----:B------:R-:W-:Y:S01]  /*1830*/  ULOP3.LUT UR4, UR4, 0x3fff, URZ, 0xc0, !UPT ;  /* 0x00003fff04047892 */ /* 0x000fe2000f8ec03f */
[----:B------:R-:W-:Y:S01]  /*1840*/  LOP3.LUT R64, R64, 0x8, RZ, 0xc, !PT ;  /* 0x0000000840407812 */ /* 0x000fe200078e0cff */
[----:B------:R-:W-:Y:S01]  /*1850*/  ULOP3.LUT UR5, UR5, 0x3fff, URZ, 0xc0, !UPT ;  /* 0x00003fff05057892 */ /* 0x000fe2000f8ec03f */
[----:B------:R-:W-:Y:S01]  /*1860*/  VIADD R65, R63, UR42 ;  /* 0x0000002a3f417c36 */ /* 0x000fe20008000000 */
[----:B------:R-:W-:Y:S01]  /*1870*/  LOP3.LUT R66, R66, 0x18, RZ, 0x3c, !PT ;  /* 0x0000001842427812 */ /* 0x000fe200078e3cff */
[----:B------:R-:W-:Y:S01]  /*1880*/  VIADD R67, R67, UR6 ;  /* 0x0000000643437c36 */ /* 0x000fe20008000000 */
[----:B------:R-:W-:-:S02]  /*1890*/  ULOP3.LUT UR44, UR4, 0x10000, URZ, 0xfc, !UPT ;  /* 0x00010000042c7892 */ /* 0x000fc4000f8efc3f */
[----:B------:R-:W-:-:S12]  /*18a0*/  ULOP3.LUT UR45, UR5, 0x10000, URZ, 0xfc, !UPT ;  /* 0x00010000052d7892 */ /* 0x000fd8000f8efc3f */
.L_x_105:
[----:B------:R-:W-:Y:S01]  /*18b0*/  SHF.L.U32 R0, R73, 0x1f, RZ ;  /* 0x0000001f49007819 */ /* 0x000fe200000006ff */
[----:B------:R-:W-:Y:S02]  /*18c0*/  ULDC UR4, c[0x0][0x28c] ;  /* 0x0000a30000047ab9 */ /* 0x000fe40000000800 */
[----:B------:R-:W-:Y:S01]  /*18d0*/  ISETP.LT.AND P1, PT, RZ, UR4, PT ;  /* 0x00000004ff007c0c */ /* 0x000fe2000bf21270 */
[----:B-1----:R-:W1:Y:S02]  /*18e0*/  SYNCS.PHASECHK.TRANS64.TRYWAIT P0, [R63+UR42], R0 ;  /* 0x000000003f0075a7 */ /* 0x002e64000800016a */
[----:B-1-34-:R-:W-:Y:S10]  /*18f0*/  @!P0 BRA `(.L_x_20) ;  /* 0x0000004c00208947 */ /* 0x01aff40003800000 */
.L_x_137:
[----:B------:R-:W-:Y:S05]  /*1900*/  @P1 BRA `(.L_x_21) ;  /* 0x0000000000401947 */ /* 0x000fea0003800000 */
[----:B-1----:R-:W-:Y:S01]  /*1910*/  MOV R0, 0x0 ;  /* 0x0000000000007802 */ /* 0x002fe20000000f00 */
[----:B------:R-:W-:Y:S01]  /*1920*/  ULDC.64 UR4, c[0x4][0x68] ;  /* 0x01001a0000047ab9 */ /* 0x000fe20000000a00 */
[----:B------:R-:W-:Y:S01]  /*1930*/  ULDC.64 UR6, c[0x4][0x8] ;  /* 0x0100020000067ab9 */ /* 0x000fe20000000a00 */
[----:B------:R-:W-:Y:S01]  /*1940*/  IMAD.U32 R4, RZ, RZ, UR4 ;  /* 0x00000004ff047e24 */ /* 0x000fe2000f8e00ff */
[----:B------:R1:W2:Y:S01]  /*1950*/  LDC.64 R14, c[0x4][R0] ;  /* 0x01000000000e7b82 */ /* 0x0002a20000000a00 */
[----:B------:R-:W-:Y:S01]  /*1960*/  IMAD.U32 R5, RZ, RZ, UR5 ;  /* 0x00000005ff057e24 */ /* 0x000fe2000f8e00ff */
[----:B------:R-:W-:Y:S01]  /*1970*/  ULDC.64 UR4, c[0x4][0x70] ;  /* 0x01001c0000047ab9 */ /* 0x000fe20000000a00 */
[----:B------:R-:W-:Y:S02]  /*1980*/  IMAD.U32 R10, RZ, RZ, UR6 ;  /* 0x00000006ff0a7e24 */ /* 0x000fe4000f8e00ff */
[----:B------:R-:W-:Y:S02]  /*1990*/  IMAD.U32 R6, RZ, RZ, UR4 ;  /* 0x00000004ff067e24 */ /* 0x000fe4000f8e00ff */
[----:B------:R-:W-:-:S02]  /*19a0*/  IMAD.U32 R7, RZ, RZ, UR5 ;  /* 0x00000005ff077e24 */ /* 0x000fc4000f8e00ff */
[----:B------:R-:W-:Y:S02]  /*19b0*/  IMAD.U32 R11, RZ, RZ, UR7 ;  /* 0x00000007ff0b7e24 */ /* 0x000fe4000f8e00ff */
[----:B------:R-:W-:Y:S02]  /*19c0*/  IMAD.MOV.U32 R8, RZ, RZ, 0x1e1 ;  /* 0x000001e1ff087424 */ /* 0x000fe400078e00ff */
[----:B0-----:R-:W-:Y:S02]  /*19d0*/  IMAD.MOV.U32 R12, RZ, RZ, 0x1 ;  /* 0x00000001ff0c7424 */ /* 0x001fe400078e00ff */
[----:B-1----:R-:W-:-:S07]  /*19e0*/  IMAD.MOV.U32 R13, RZ, RZ, RZ ;  /* 0x000000ffff0d7224 */ /* 0x002fce00078e00ff */
[----:B------:R-:W-:-:S07]  /*19f0*/  LEPC R20, `(.L_x_21) ;  /* 0x000000001014794e */ /* 0x000fce0000000000 */
[----:B--2--5:R-:W-:Y:S05]  /*1a00*/  CALL.ABS.NOINC R14 ;  /* 0x000000000e007343 */ /* 0x024fea0003c00000 */
.L_x_21:
[----:B------:R-:W-:-:S13]  /*1a10*/  ISETP.NE.AND P0, PT, R72, 0x3, PT ;  /* 0x000000034800780c */ /* 0x000fda0003f05270 */
[----:B------:R-:W-:Y:S05]  /*1a20*/  @!P0 BRA `(.L_x_22) ;  /* 0x0000000000048947 */ /* 0x000fea0003800000 */
[----:B------:R-:W-:Y:S01]  /*1a30*/  BPT.TRAP 0x1 ;  /* 0x000000040000795c */ /* 0x000fe20000300000 */
.L_x_22:
[----:B------:R-:W-:Y:S02]  /*1a40*/  IMAD.U32 R3, RZ, RZ, UR38 ;  /* 0x00000026ff037e24 */ /* 0x000fe4000f8e00ff */
[----:B-1----:R-:W-:-:S03]  /*1a50*/  IMAD.U32 R0, RZ, RZ, UR39 ;  /* 0x00000027ff007e24 */ /* 0x002fc6000f8e00ff */
[----:B------:R-:W-:Y:S02]  /*1a60*/  LEA R3, R3, UR41, 0x3 ;  /* 0x0000002903037c11 */ /* 0x000fe4000f8e18ff */
[----:B------:R-:W-:-:S04]  /*1a70*/  SHF.L.U32 R0, R0, 0x1f, RZ ;  /* 0x0000001f00007819 */ /* 0x000fc800000006ff */
[----:B------:R1:W2:Y:S01]  /*1a80*/  SYNCS.PHASECHK.TRANS64.TRYWAIT P1, [R3+URZ], R0 ;  /* 0x00000000030075a7 */ /* 0x0002a2000802017f */
[----:B------:R-:W-:Y:S05]  /*1a90*/  @!P0 BRA `(.L_x_23) ;  /* 0x0000000000048947 */ /* 0x000fea0003800000 */
[----:B------:R-:W-:Y:S01]  /*1aa0*/  BPT.TRAP 0x1 ;  /* 0x000000040000795c */ /* 0x000fe20000300000 */
.L_x_23:
[----:B--2---:R-:W-:Y:S05]  /*1ab0*/  @P1 BRA `(.L_x_24) ;  /* 0x0000000000081947 */ /* 0x004fea0003800000 */
[----:B------:R-:W2:Y:S02]  /*1ac0*/  SYNCS.PHASECHK.TRANS64.TRYWAIT P1, [R3+URZ], R0 ;  /* 0x00000000030075a7 */ /* 0x000ea4000802017f */
[----:B--2---:R-:W-:Y:S05]  /*1ad0*/  @!P1 BRA `(.L_x_25) ;  /* 0x0000004800bc9947 */ /* 0x004fea0003800000 */
.L_x_24:
[----:B------:R-:W-:Y:S05]  /*1ae0*/  WARPSYNC.ALL ;  /* 0x0000000000007948 */ /* 0x000fea0003800000 */
[----:B------:R-:W-:Y:S01]  /*1af0*/  ULEA UR8, UR38, UR44, 0x9 ;  /* 0x0000002c26087291 */ /* 0x000fe2000f8e483f */
[----:B------:R-:W-:Y:S01]  /*1b00*/  WARPGROUP.ARRIVE ;  /* 0x00000000000079c5 */ /* 0x000fe20000000000 */
[----:B------:R-:W-:Y:S01]  /*1b10*/  ULEA UR9, UR38, UR45, 0x9 ;  /* 0x0000002d26097291 */ /* 0x000fe2000f8e483f */
[----:B-12---:R-:W-:Y:S01]  /*1b20*/  IMAD.U32 R0, RZ, RZ, UR43 ;  /* 0x0000002bff007e24 */ /* 0x006fe2000f8e00ff */
[----:B------:R-:W-:Y:S01]  /*1b30*/  UMOV UR5, 0x40000040 ;  /* 0x4000004000057882 */ /* 0x000fe20000000000 */
[----:B------:R-:W-:-:S02]  /*1b40*/  UMOV UR7, 0x40000040 ;  /* 0x4000004000077882 */ /* 0x000fc40000000000 */
[----:B------:R-:W-:Y:S01]  /*1b50*/  UMOV UR4, UR8 ;  /* 0x0000000800047c82 */ /* 0x000fe20008000000 */
[----:B------:R-:W-:Y:S01]  /*1b60*/  ISETP.GE.AND P1, PT, R0, 0x1, PT ;  /* 0x000000010000780c */ /* 0x000fe20003f26270 */
[----:B------:R-:W-:Y:S02]  /*1b70*/  UMOV UR6, UR9 ;  /* 0x0000000900067c82 */ /* 0x000fe40008000000 */
[----:B------:R-:W-:Y:S01]  /*1b80*/  HGMMA.64x64x16.F32.BF16 R24, gdesc[UR4], RZ, !UPT, gsb0 ;  /* 0x00e00000041879f0 */ /* 0x000fe2000c0018ff */
[----:B------:R-:W-:Y:S02]  /*1b90*/  UIADD3 UR4, UR8, 0x2, URZ ;  /* 0x0000000208047890 */ /* 0x000fe4000fffe03f */
[----:B------:R-:W-:Y:S01]  /*1ba0*/  UIADD3 UR6, UR9, 0x2, URZ ;  /* 0x0000000209067890 */ /* 0x000fe2000fffe03f */
[----:B------:R-:W-:Y:S01]  /*1bb0*/  UMOV UR5, 0x40000040 ;  /* 0x4000004000057882 */ /* 0x000fe20000000000 */
[----:B------:R-:W-:Y:S01]  /*1bc0*/  UMOV UR7, 0x40000040 ;  /* 0x4000004000077882 */ /* 0x000fe20000000000 */
[----:B------:R-:W-:-:S02]  /*1bd0*/  WARPGROUP.DEPBAR.LE gsb0, 0x0 ;  /* 0x00008000000079c5 */ /* 0x000fc40000010000 */
[----:B------:R-:W-:-:S06]  /*1be0*/  WARPGROUP.ARRIVE ;  /* 0x00000000000079c5 */ /* 0x000fcc0000000000 */
[----:B------:R-:W-:Y:S01]  /*1bf0*/  HGMMA.64x64x16.F32.BF16 R24, gdesc[UR4], R24, gsb0 ;  /* 0x00e00000041879f0 */ /* 0x000fe20008001818 */
[----:B------:R-:W-:Y:S02]  /*1c00*/  UIADD3 UR4, UR8, 0x4, URZ ;  /* 0x0000000408047890 */ /* 0x000fe4000fffe03f */
[----:B------:R-:W-:Y:S01]  /*1c10*/  UIADD3 UR6, UR9, 0x4, URZ ;  /* 0x0000000409067890 */ /* 0x000fe2000fffe03f */
[----:B------:R-:W-:Y:S01]  /*1c20*/  UMOV UR5, 0x40000040 ;  /* 0x4000004000057882 */ /* 0x000fe20000000000 */
[----:B------:R-:W-:Y:S01]  /*1c30*/  UMOV UR7, 0x40000040 ;  /* 0x4000004000077882 */ /* 0x000fe20000000000 */
[----:B------:R-:W-:Y:S02]  /*1c40*/  WARPGROUP.DEPBAR.LE gsb0, 0x0 ;  /* 0x00008000000079c5 */ /* 0x000fe40000010000 */
        /* <DEDUP_REMOVED lines=8> */
[----:B------:R-:W-:Y:S03]  /*1cd0*/  HGMMA.64x64x16.F32.BF16 R24, gdesc[UR4], R24, gsb0 ;  /* 0x00e00000041879f0 */ /* 0x000fe60008001818 */
[----:B------:R-:W-:Y:S02]  /*1ce0*/  WARPGROUP.DEPBAR.LE gsb0, 0x0 ;  /* 0x00008000000079c5 */ /* 0x000fe40000010000 */
[----:B------:R-:W-:Y:S05]  /*1cf0*/  @!P1 BRA `(.L_x_26) ;  /* 0x0000000400149947 */ /* 0x000fea0003800000 */
[----:B------:R-:W-:Y:S01]  /*1d00*/  UIADD3 UR4, UR38, 0x1, URZ ;  /* 0x0000000126047890 */ /* 0x000fe2000fffe03f */
[----:B------:R-:W-:Y:S02]  /*1d10*/  IMAD.U32 R0, RZ, RZ, UR43 ;  /* 0x0000002bff007e24 */ /* 0x000fe4000f8e00ff */
[----:B------:R-:W-:Y:S01]  /*1d20*/  IMAD.U32 R3, RZ, RZ, UR38 ;  /* 0x00000026ff037e24 */ /* 0x000fe2000f8e00ff */
[----:B------:R-:W-:-:S04]  /*1d30*/  UISETP.NE.AND UP0, UPT, UR4, 0xe, UPT ;  /* 0x0000000e0400788c */ /* 0x000fc8000bf05270 */
[----:B------:R-:W-:Y:S02]  /*1d40*/  USEL UR5, URZ, 0x1, UP0 ;  /* 0x000000013f057887 */ /* 0x000fe40008000000 */
[----:B------:R-:W-:Y:S02]  /*1d50*/  USEL UR8, UR4, URZ, UP0 ;  /* 0x0000003f04087287 */ /* 0x000fe40008000000 */
[----:B------:R-:W-:-:S06]  /*1d60*/  ULOP3.LUT UR5, UR39, UR5, URZ, 0x3c, !UPT ;  /* 0x0000000527057292 */ /* 0x000fcc000f8e3c3f */
[----:B------:R-:W-:-:S07]  /*1d70*/  IMAD.U32 R6, RZ, RZ, UR5 ;  /* 0x00000005ff067e24 */ /* 0x000fce000f8e00ff */
.L_x_33:
[----:B------:R-:W-:Y:S05]  /*1d80*/  @!P0 BRA `(.L_x_27) ;  /* 0x0000000000048947 */ /* 0x000fea0003800000 */
[----:B------:R-:W-:Y:S01]  /*1d90*/  BPT.TRAP 0x1 ;  /* 0x000000040000795c */ /* 0x000fe20000300000 */
.L_x_27:
[----:B------:R-:W-:Y:S01]  /*1da0*/  ULEA UR4, UR8, UR41, 0x3 ;  /* 0x0000002908047291 */ /* 0x000fe2000f8e183f */
[----:B------:R-:W-:-:S08]  /*1db0*/  SHF.L.U32 R4, R6, 0x1f, RZ ;  /* 0x0000001f06047819 */ /* 0x000fd000000006ff */
[----:B------:R1:W2:Y:S01]  /*1dc0*/  SYNCS.PHASECHK.TRANS64.TRYWAIT P1, [UR4], R4 ;  /* 0x00000004ff0075a7 */ /* 0x0002a20008020144 */
[----:B------:R-:W-:Y:S05]  /*1dd0*/  @!P0 BRA `(.L_x_28) ;  /* 0x0000000000048947 */ /* 0x000fea0003800000 */
[----:B------:R-:W-:Y:S01]  /*1de0*/  BPT.TRAP 0x1 ;  /* 0x000000040000795c */ /* 0x000fe20000300000 */
.L_x_28:
[----:B--2---:R-:W-:Y:S05]  /*1df0*/  @P1 BRA `(.L_x_29) ;  /* 0x0000000000081947 */ /* 0x004fea0003800000 */
[----:B------:R-:W2:Y:S02]  /*1e00*/  SYNCS.PHASECHK.TRANS64.TRYWAIT P1, [UR4], R4 ;  /* 0x00000004ff0075a7 */ /* 0x000ea40008020144 */
[----:B--2---:R-:W-:Y:S05]  /*1e10*/  @!P1 BRA `(.L_x_30) ;  /* 0x0000004800009947 */ /* 0x004fea0003800000 */
.L_x_29:
[----:B------:R-:W-:Y:S01]  /*1e20*/  ULEA UR9, UR8, UR44, 0x9 ;  /* 0x0000002c08097291 */ /* 0x000fe2000f8e483f */
[----:B------:R-:W-:Y:S01]  /*1e30*/  WARPGROUP.ARRIVE ;  /* 0x00000000000079c5 */ /* 0x000fe20000000000 */
[----:B------:R-:W-:Y:S01]  /*1e40*/  ULEA UR10, UR8, UR45, 0x9 ;  /* 0x0000002d080a7291 */ /* 0x000fe2000f8e483f */
[----:B------:R-:W-:Y:S01]  /*1e50*/  UMOV UR5, 0x40000040 ;  /* 0x4000004000057882 */ /* 0x000fe20000000000 */
[----:B------:R-:W-:-:S03]  /*1e60*/  UMOV UR7, 0x40000040 ;  /* 0x4000004000077882 */ /* 0x000fc60000000000 */
[----:B------:R-:W-:Y:S02]  /*1e70*/  UMOV UR4, UR9 ;  /* 0x0000000900047c82 */ /* 0x000fe40008000000 */
[----:B------:R-:W-:Y:S02]  /*1e80*/  UMOV UR6, UR10 ;  /* 0x0000000a00067c82 */ /* 0x000fe40008000000 */
[----:B------:R-:W-:Y:S01]  /*1e90*/  HGMMA.64x64x16.F32.BF16 R24, gdesc[UR4], R24, gsb0 ;  /* 0x00e00000041879f0 */ /* 0x000fe20008001818 */
        /* <DEDUP_REMOVED lines=23> */
[----:B------:R-:W-:Y:S01]  /*2010*/  BPT.TRAP 0x1 ;  /* 0x000000040000795c */ /* 0x000fe20000300000 */
.L_x_31:
[----:B------:R-:W-:-:S13]  /*2020*/  ISETP.NE.AND P1, PT, R57, RZ, PT ;  /* 0x000000ff3900720c */ /* 0x000fda0003f25270 */
[----:B-12---:R-:W-:-:S05]  /*2030*/  @P1 LEA R4, R3, UR41, 0x3 ;  /* 0x0000002903041c11 */ /* 0x006fca000f8e18ff */
[----:B------:R-:W-:-:S05]  /*2040*/  @P1 VIADD R5, R4, 0x70 ;  /* 0x0000007004051836 */ /* 0x000fca0000000000 */
[----:B------:R-:W-:-:S04]  /*2050*/  @P1 PRMT R5, R56, 0x654, R5 ;  /* 0x0000065438051816 */ /* 0x000fc80000000005 */
[----:B------:R1:W-:Y:S01]  /*2060*/  @P1 SYNCS.ARRIVE.TRANS64.RED.A1T0 RZ, [R5+URZ], RZ ;  /* 0x000000ff05ff19a7 */ /* 0x0003e2000810043f */
[----:B------:R-:W-:-:S13]  /*2070*/  ISETP.GT.U32.AND P1, PT, R16, 0x1, PT ;  /* 0x000000011000780c */ /* 0x000fda0003f24070 */
[----:B-1----:R-:W-:Y:S05]  /*2080*/  @P1 BRA `(.L_x_32) ;  /* 0x0000000000041947 */ /* 0x002fea0003800000 */
[----:B------:R-:W-:Y:S01]  /*2090*/  BPT.TRAP 0x1 ;  /* 0x000000040000795c */ /* 0x000fe20000300000 */
.L_x_32:
[----:B------:R-:W-:Y:S01]  /*20a0*/  UIADD3 UR8, UR8, 0x1, URZ ;  /* 0x0000000108087890 */ /* 0x000fe2000fffe03f */
[C---:B------:R-:W-:Y:S01]  /*20b0*/  ISETP.GT.AND P2, PT, R0.reuse, 0x1, PT ;  /* 0x000000010000780c */ /* 0x040fe20003f44270 */
[----:B------:R-:W-:Y:S02]  /*20c0*/  VIADD R3, R3, 0x1 ;  /* 0x0000000103037836 */ /* 0x000fe40000000000 */
[----:B------:R-:W-:Y:S01]  /*20d0*/  UISETP.NE.AND UP0, UPT, UR8, 0xe, UPT ;  /* 0x0000000e0800788c */ /* 0x000fe2000bf05270 */
[----:B------:R-:W-:Y:S02]  /*20e0*/  VIADD R0, R0, 0xffffffff ;  /* 0xffffffff00007836 */ /* 0x000fe40000000000 */
[C---:B------:R-:W-:Y:S01]  /*20f0*/  ISETP.NE.AND P1, PT, R3.reuse, 0xe, PT ;  /* 0x0000000e0300780c */ /* 0x040fe20003f25270 */
[----:B------:R-:W-:Y:S02]  /*2100*/  USEL UR4, URZ, 0x1, UP0 ;  /* 0x000000013f047887 */ /* 0x000fe40008000000 */
[----:B------:R-:W-:Y:S01]  /*2110*/  USEL UR8, UR8, URZ, UP0 ;  /* 0x0000003f08087287 */ /* 0x000fe20008000000 */
[----:B------:R-:W-:-:S03]  /*2120*/  SEL R3, R3, RZ, P1 ;  /* 0x000000ff03037207 */ /* 0x000fc60000800000 */
[----:B------:R-:W-:Y:S01]  /*2130*/  LOP3.LUT R6, R6, UR4, RZ, 0x3c, !PT ;  /* 0x0000000406067c12 */ /* 0x000fe2000f8e3cff */
[----:B------:R-:W-:Y:S07]  /*2140*/  @P2 BRA `(.L_x_33) ;  /* 0xfffffffc000c2947 */ /* 0x000fee000383ffff */
.L_x_26:
[----:B------:R-:W1:Y:S01]  /*2150*/  LDC R0, c[0x0][0x28c] ;  /* 0x0000a300ff007b82 */ /* 0x000e620000000800 */
[----:B------:R2:W-:Y:S01]  /*2160*/  SYNCS.ARRIVE.TRANS64.A1T0 RZ, [R64+UR47], RZ ;  /* 0x000000ff40ff79a7 */ /* 0x0005e2000810002f */
[----:B-1----:R-:W-:-:S13]  /*2170*/  ISETP.GE.AND P1, PT, R0, 0x1, PT ;  /* 0x000000010000780c */ /* 0x002fda0003f26270 */
[----:B--2---:R-:W-:Y:S05]  /*2180*/  @!P1 BRA `(.L_x_34) ;  /* 0x00000000004c9947 */ /* 0x004fea0003800000 */
[----:B------:R-:W-:Y:S05]  /*2190*/  @!P0 BRA `(.L_x_35) ;  /* 0x0000000000048947 */ /* 0x000fea0003800000 */
[----:B------:R-:W-:Y:S01]  /*21a0*/  BPT.TRAP 0x1 ;  /* 0x000000040000795c */ /* 0x000fe20000300000 */
.L_x_35:
[----:B------:R-:W-:Y:S01]  /*21b0*/  ISETP.NE.AND P0, PT, R57, RZ, PT ;  /* 0x000000ff3900720c */ /* 0x000fe20003f05270 */
[----:B------:R-:W-:Y:S01]  /*21c0*/  BSSY B0, `(.L_x_36) ;  /* 0x000000d000007945 */ /* 0x000fe20003800000 */
[----:B------:R-:W-:-:S11]  /*21d0*/  ISETP.GT.U32.AND P1, PT, R16, 0x1, PT ;  /* 0x000000011000780c */ /* 0x000fd60003f24070 */
[----:B------:R-:W-:Y:S05]  /*21e0*/  @!P0 BRA `(.L_x_37) ;  /* 0x0000000000288947 */ /* 0x000fea0003800000 */
[----:B------:R-:W-:-:S04]  /*21f0*/  UIADD3 UR6, UR43, UR38, URZ ;  /* 0x000000262b067290 */ /* 0x000fc8000fffe03f */
[----:B------:R-:W-:-:S04]  /*2200*/  USHF.R.U32.HI UR4, URZ, 0x1, UR6 ;  /* 0x000000013f047899 */ /* 0x000fc80008011606 */
[----:B------:R-:W-:-:S04]  /*2210*/  UIMAD.WIDE.U32 UR4, UR4, -0x6db6db6d, URZ ;  /* 0x92492493040478a5 */ /* 0x000fc8000f8e003f */
[----:B------:R-:W-:-:S04]  /*2220*/  USHF.R.U32.HI UR4, URZ, 0x2, UR5 ;  /* 0x000000023f047899 */ /* 0x000fc80008011605 */
[----:B------:R-:W-:-:S04]  /*2230*/  UIMAD UR6, UR4, -0xe, UR6 ;  /* 0xfffffff2040678a4 */ /* 0x000fc8000f8e0206 */
[----:B------:R-:W-:-:S04]  /*2240*/  ULEA UR6, UR6, UR41, 0x3 ;  /* 0x0000002906067291 */ /* 0x000fc8000f8e183f */
[----:B------:R-:W-:-:S06]  /*2250*/  UIADD3 UR6, UR6, 0x70, URZ ;  /* 0x0000007006067890 */ /* 0x000fcc000fffe03f */
[----:B------:R-:W-:-:S05]  /*2260*/  IMAD.U32 R3, RZ, RZ, UR6 ;  /* 0x00000006ff037e24 */ /* 0x000fca000f8e00ff */
[----:B------:R-:W-:-:S04]  /*2270*/  PRMT R0, R56, 0x654, R3 ;  /* 0x0000065438007816 */ /* 0x000fc80000000003 */
[----:B------:R1:W-:Y:S03]  /*2280*/  SYNCS.ARRIVE.TRANS64.RED.A1T0 RZ, [R0+URZ], RZ ;  /* 0x000000ff00ff79a7 */ /* 0x0003e6000810043f */
.L_x_37:
[----:B------:R-:W-:Y:S05]  /*2290*/  BSYNC B0 ;  /* 0x0000000000007941 */ /* 0x000fea0003800000 */
.L_x_36:
[----:B------:R-:W-:Y:S05]  /*22a0*/  @P1 BRA `(.L_x_34) ;  /* 0x0000000000041947 */ /* 0x000fea0003800000 */
[----:B------:R-:W-:Y:S01]  /*22b0*/  BPT.TRAP 0x1 ;  /* 0x000000040000795c */ /* 0x000fe20000300000 */
.L_x_34:
[----:B-1----:R-:W-:Y:S01]  /*22c0*/  SHF.L.U32 R0, R73, 0x1f, RZ ;  /* 0x0000001f49007819 */ /* 0x002fe200000006ff */
[----:B------:R-:W-:Y:S01]  /*22d0*/  UIADD3 UR38, UR46, UR38, URZ ;  /* 0x000000262e267290 */ /* 0x000fe2000fffe03f */
[----:B------:R-:W1:Y:S01]  /*22e0*/  LDC R7, c[0x0][0x288] ;  /* 0x0000a200ff077b82 */ /* 0x000e620000000800 */
[----:B------:R-:W-:Y:S01]  /*22f0*/  UISETP.GE.U32.AND UP1, UPT, UR46, 0xe, UPT ;  /* 0x0000000e2e00788c */ /* 0x000fe2000bf26070 */
[----:B------:R-:W-:Y:S01]  /*2300*/  IMAD.SHL.U32 R8, R62, 0x2, RZ ;  /* 0x000000023e087824 */ /* 0x000fe200078e00ff */
[----:B------:R-:W-:Y:S02]  /*2310*/  UISETP.GT.U32.AND UP0, UPT, UR38, 0xd, UPT ;  /* 0x0000000d2600788c */ /* 0x000fe4000bf04070 */
[----:B------:R-:W-:Y:S02]  /*2320*/  USHF.R.U32.HI UR4, URZ, 0x1, UR38 ;  /* 0x000000013f047899 */ /* 0x000fe40008011626 */
[----:B------:R-:W-:Y:S01]  /*2330*/  UISETP.LT.U32.AND UP0, UPT, UR46, 0xe, UP0 ;  /* 0x0000000e2e00788c */ /* 0x000fe20008701070 */
[----:B------:R-:W2:Y:S01]  /*2340*/  SYNCS.PHASECHK.TRANS64.TRYWAIT P0, [R63+UR42+0x10], R0 ;  /* 0x000010003f0075a7 */ /* 0x000ea2000800016a */
[----:B------:R-:W-:Y:S01]  /*2350*/  UIMAD.WIDE.U32 UR4, UR4, -0x6db6db6d, URZ ;  /* 0x92492493040478a5 */ /* 0x000fe2000f8e003f */
[----:B------:R-:W-:Y:S01]  /*2360*/  SHF.R.S32.HI R9, RZ, 0x1f, R8 ;  /* 0x0000001fff097819 */ /* 0x000fe20000011408 */
[----:B------:R-:W-:-:S02]  /*2370*/  USEL UR6, URZ, 0x1, !UP0 ;  /* 0x000000013f067887 */ /* 0x000fc4000c000000 */
[----:B------:R-:W-:Y:S02]  /*2380*/  USHF.R.U32.HI UR4, URZ, 0x2, UR5 ;  /* 0x000000023f047899 */ /* 0x000fe40008011605 */
[----:B------:R-:W-:Y:S02]  /*2390*/  ULOP3.LUT UR39, UR39, UR6, URZ, 0x3c, !UPT ;  /* 0x0000000627277292 */ /* 0x000fe4000f8e3c3f */
[----:B------:R-:W-:Y:S02]  /*23a0*/  UIMAD UR38, UR4, -0xe, UR38 ;  /* 0xfffffff2042678a4 */ /* 0x000fe4000f8e0226 */
[----:B------:R-:W-:Y:S01]  /*23b0*/  @UP1 ULOP3.LUT UR39, UR39, 0x1, UR4, 0x78, !UPT ;  /* 0x0000000127271892 */ /* 0x000fe2000f8e7804 */
[----:B-12---:R-:W-:Y:S11]  /*23c0*/  @!P0 BRA `(.L_x_38) ;  /* 0x0000004000ac8947 */ /* 0x006ff60003800000 */
.L_x_138:
[----:B-1----:R-:W-:Y:S01]  /*23d0*/  IMAD.SHL.U32 R0, R19, 0x40, RZ ;  /* 0x0000004013007824 */ /* 0x002fe200078e00ff */
[----:B------:R-:W-:Y:S01]  /*23e0*/  ULDC UR6, c[0x0][0x284] ;  /* 0x0000a10000067ab9 */ /* 0x000fe20000000800 */
[----:B------:R-:W-:Y:S01]  /*23f0*/  IMAD.SHL.U32 R14, R22, 0x40, RZ ;  /* 0x00000040160e7824 */ /* 0x000fe200078e00ff */
[----:B------:R-:W-:Y:S01]  /*2400*/  SHF.R.S32.HI R11, RZ, 0x1f, R2 ;  /* 0x0000001fff0b7819 */ /* 0x000fe20000011402 */
[----:B------:R-:W-:Y:S01]  /*2410*/  ULDC.64 UR4, c[0x0][0x5d0] ;  /* 0x0001740000047ab9 */ /* 0x000fe20000000a00 */
[----:B------:R-:W-:Y:S01]  /*2420*/  ISETP.GE.AND P0, PT, R0, UR6, PT ;  /* 0x0000000600007c0c */ /* 0x000fe2000bf06270 */
[----:B------:R-:W-:Y:S01]  /*2430*/  IMAD.WIDE.U32 R4, R2, UR4, R8 ;  /* 0x0000000402047c25 */ /* 0x000fe2000f8e0008 */
[----:B------:R-:W-:Y:S02]  /*2440*/  SHF.R.S32.HI R15, RZ, 0x1f, R14 ;  /* 0x0000001fff0f7819 */ /* 0x000fe4000001140e */
[C---:B------:R-:W-:Y:S01]  /*2450*/  ISETP.GE.OR P0, PT, R14.reuse, R7, P0 ;  /* 0x000000070e00720c */ /* 0x040fe20000706670 */
[----:B------:R-:W-:Y:S01]  /*2460*/  IMAD R3, R11, UR4, RZ ;  /* 0x000000040b037c24 */ /* 0x000fe2000f8e02ff */
[----:B------:R-:W-:-:S03]  /*2470*/  IADD3 R4, P1, R14, R4, RZ ;  /* 0x000000040e047210 */ /* 0x000fc60007f3e0ff */
[----:B------:R-:W-:-:S05]  /*2480*/  IMAD R3, R2, UR5, R3 ;  /* 0x0000000502037c24 */ /* 0x000fca000f8e0203 */
[----:B------:R-:W-:-:S03]  /*2490*/  IADD3.X R5, R15, R5, R3, P1, !PT ;  /* 0x000000050f057210 */ /* 0x000fc60000ffe403 */
[----:B------:R-:W-:Y:S05]  /*24a0*/  @P0 BRA `(.L_x_39) ;  /* 0x0000002000b00947 */ /* 0x000fea0003800000 */
[----:B------:R-:W1:Y:S01]  /*24b0*/  LDC.64 R76, c[0x0][0x5c8] ;  /* 0x00017200ff4c7b82 */ /* 0x000e620000000a00 */
[----:B-----5:R-:W-:Y:S01]  /*24c0*/  FSETP.NEU.AND P0, PT, R59, RZ, PT ;  /* 0x000000ff3b00720b */ /* 0x020fe20003f0d000 */
[----:B------:R-:W-:Y:S01]  /*24d0*/  IMAD R3, R62, -0x2, R7 ;  /* 0xfffffffe3e037824 */ /* 0x000fe200078e0207 */
[----:B------:R-:W-:Y:S01]  /*24e0*/  BSSY B0, `(.L_x_39) ;  /* 0x0000228000007945 */ /* 0x000fe20003800000 */
[----:B------:R-:W-:-:S04]  /*24f0*/  IMAD.WIDE R68, R19, 0x40, R60 ;  /* 0x0000004013447825 */ /* 0x000fc800078e023c */
[----:B------:R-:W-:Y:S02]  /*2500*/  IMAD.IADD R3, R3, 0x1, -R14 ;  /* 0x0000000103037824 */ /* 0x000fe400078e0a0e */
[----:B------:R-:W-:-:S03]  /*2510*/  IMAD.IADD R0, R67, 0x1, -R0 ;  /* 0x0000000143007824 */ /* 0x000fc600078e0a00 */
[----:B------:R-:W-:-:S04]  /*2520*/  ISETP.GT.AND P2, PT, R3, RZ, PT ;  /* 0x000000ff0300720c */ /* 0x000fc80003f44270 */
[----:B------:R-:W-:Y:S01]  /*2530*/  ISETP.GT.AND P1, PT, R0, RZ, P2 ;  /* 0x000000ff0000720c */ /* 0x000fe20001724270 */
[-C--:B-1----:R-:W-:Y:S02]  /*2540*/  IMAD R6, R69, R76.reuse, RZ ;  /* 0x0000004c45067224 */ /* 0x082fe400078e02ff */
[----:B------:R-:W-:-:S04]  /*2550*/  IMAD.WIDE.U32 R70, R68, R76, R4 ;  /* 0x0000004c44467225 */ /* 0x000fc800078e0004 */
[----:B------:R-:W-:-:S04]  /*2560*/  IMAD R5, R68, R77, R6 ;  /* 0x0000004d44057224 */ /* 0x000fc800078e0206 */
[----:B------:R-:W-:Y:S01]  /*2570*/  IMAD.IADD R7, R71, 0x1, R5 ;  /* 0x0000000147077824 */ /* 0x000fe200078e0205 */
[----:B------:R-:W-:Y:S06]  /*2580*/  @!P0 BRA `(.L_x_40) ;  /* 0x0000001400e48947 */ /* 0x000fec0003800000 */
[----:B------:R-:W1:Y:S01]  /*2590*/  LDC.64 R74, c[0x0][0x5b8] ;  /* 0x00016e00ff4a7b82 */ /* 0x000e620000000a00 */
[----:B------:R-:W-:-:S07]  /*25a0*/  ULDC.64 UR4, c[0x0][0x5c0] ;  /* 0x0001700000047ab9 */ /* 0x000fce0000000a00 */
[----:B------:R-:W2:Y:S08]  /*25b0*/  LDC.64 R78, c[0x0][0x5b0] ;  /* 0x00016c00ff4e7b82 */ /* 0x000eb00000000a00 */
[----:B------:R-:W0:Y:S01]  /*25c0*/  LDC.64 R80, c[0x0][0x5a8] ;  /* 0x00016a00ff507b82 */ /* 0x000e220000000a00 */
[-C--:B-1----:R-:W-:Y:S02]  /*25d0*/  IMAD R6, R11, R74.reuse, RZ ;  /* 0x0000004a0b067224 */ /* 0x082fe400078e02ff */
[----:B------:R-:W-:-:S04]  /*25e0*/  IMAD.WIDE.U32 R4, R2, R74, R8 ;  /* 0x0000004a02047225 */ /* 0x000fc800078e0008 */
[----:B------:R-:W-:Y:S01]  /*25f0*/  IMAD R71, R2, R75, R6 ;  /* 0x0000004b02477224 */ /* 0x000fe200078e0206 */
[----:B------:R-:W-:Y:S01]  /*2600*/  IADD3 R10, P0, R14, R4, RZ ;  /* 0x000000040e0a7210 */ /* 0x000fe20007f1e0ff */
[----:B--2---:R-:W-:-:S03]  /*2610*/  IMAD R4, R69, R78, RZ ;  /* 0x0000004e45047224 */ /* 0x004fc600078e02ff */
[----:B------:R-:W-:Y:S01]  /*2620*/  IADD3.X R11, R15, R5, R71, P0, !PT ;  /* 0x000000050f0b7210 */ /* 0x000fe200007fe447 */
[C---:B------:R-:W-:Y:S02]  /*2630*/  IMAD R75, R68.reuse, R79, R4 ;  /* 0x0000004f444b7224 */ /* 0x040fe400078e0204 */
[----:B------:R-:W-:-:S04]  /*2640*/  IMAD.WIDE.U32 R4, R68, R78, R10 ;  /* 0x0000004e44047225 */ /* 0x000fc800078e000a */
[----:B------:R-:W-:Y:S01]  /*2650*/  IMAD.IADD R5, R5, 0x1, R75 ;  /* 0x0000000105057824 */ /* 0x000fe200078e024b */
[----:B0-----:R-:W-:-:S04]  /*2660*/  LEA R12, P0, R4, R80, 0x1 ;  /* 0x00000050040c7211 */ /* 0x001fc800078008ff */
[----:B------:R-:W-:-:S05]  /*2670*/  LEA.HI.X R13, R4, R81, R5, 0x1, P0 ;  /* 0x00000051040d7211 */ /* 0x000fca00000f0c05 */
[----:B------:R-:W2:Y:S01]  /*2680*/  @P1 LDG.E.LTC128B.U16 R19, desc[UR36][R12.64] ;  /* 0x000000240c131981 */ /* 0x000ea2000c1e1520 */
[----:B------:R-:W-:Y:S01]  /*2690*/  IMAD.WIDE.U32 R4, R68, R78, R14 ;  /* 0x0000004e44047225 */ /* 0x000fe200078e000e */
[----:B------:R-:W-:Y:S02]  /*26a0*/  BSSY B1, `(.L_x_41) ;  /* 0x0000015000017945 */ /* 0x000fe40003800000 */
[----:B------:R-:W-:-:S04]  /*26b0*/  IADD3 R20, P0, R8, R4, RZ ;  /* 0x0000000408147210 */ /* 0x000fc80007f1e0ff */
[----:B------:R-:W-:Y:S02]  /*26c0*/  IADD3.X R21, R9, R75, R5, P0, !PT ;  /* 0x0000004b09157210 */ /* 0x000fe400007fe405 */
[----:B------:R-:W-:Y:S01]  /*26d0*/  LEA R6, P0, R70, UR4, 0x1 ;  /* 0x0000000446067c11 */ /* 0x000fe2000f8008ff */
[----:B------:R-:W-:-:S03]  /*26e0*/  IMAD.WIDE.U32 R20, R2, R74, R20 ;  /* 0x0000004a02147225 */ /* 0x000fc600078e0014 */
[----:B------:R-:W-:Y:S02]  /*26f0*/  LEA.HI.X R7, R70, UR5, R7, 0x1, P0 ;  /* 0x0000000546077c11 */ /* 0x000fe400080f0c07 */
[----:B------:R-:W-:-:S04]  /*2700*/  ISETP.GT.AND P0, PT, R3, 0x1, PT ;  /* 0x000000010300780c */ /* 0x000fc80003f04270 */
[----:B------:R-:W-:Y:S01]  /*2710*/  ISETP.GT.AND P3, PT, R0, RZ, P0 ;  /* 0x000000ff0000720c */ /* 0x000fe20000764270 */
[----:B--2---:R-:W-:-:S04]  /*2720*/  IMAD.U32 R4, R19, 0x10000, RZ ;  /* 0x0001000013047824 */ /* 0x004fc800078e00ff */
[----:B------:R-:W-:Y:S01]  /*2730*/  FMUL R5, R4, R59 ;  /* 0x0000003b04057220 */ /* 0x000fe20000400000 */
[----:B------:R-:W-:-:S03]  /*2740*/  LEA R4, P4, R20, R80, 0x1 ;  /* 0x0000005014047211 */ /* 0x000fc600078808ff */
[----:B------:R-:W-:-:S05]  /*2750*/  FFMA R5, R24, R58, R5 ;  /* 0x0000003a18057223 */ /* 0x000fca0000000005 */
[----:B------:R-:W-:Y:S01]  /*2760*/  F2FP.BF16.F32.PACK_AB R12, RZ, R5 ;  /* 0x00000005ff0c723e */ /* 0x000fe200000010ff */
[----:B------:R-:W-:-:S03]  /*2770*/  IMAD.IADD R5, R71, 0x1, R21 ;  /* 0x0000000147057824 */ /* 0x000fc600078e0215 */
[----:B------:R-:W-:Y:S01]  /*2780*/  PRMT R13, R12, 0x7610, R13 ;  /* 0x000076100c0d7816 */ /* 0x000fe2000000000d */
[----:B------:R-:W-:Y:S01]  /*2790*/  IMAD.SHL.U32 R12, R78, 0x8, RZ ;  /* 0x000000084e0c7824 */ /* 0x000fe200078e00ff */
[----:B------:R-:W-:-:S03]  /*27a0*/  LEA.HI.X R5, R20, R81, R5, 0x1, P4 ;  /* 0x0000005114057211 */ /* 0x000fc600020f0c05 */
[----:B------:R0:W-:Y:S02]  /*27b0*/  @P1 STG.E.U16 desc[UR36][R6.64], R13 ;  /* 0x0000000d06001986 */ /* 0x0001e4000c101524 */
[----:B0-----:R-:W-:Y:S01]  /*27c0*/  SHF.L.U64.HI R13, R78, 0x3, R79 ;  /* 0x000000034e0d7819 */ /* 0x001fe2000001024f */
[----:B------:R-:W-:Y:S06]  /*27d0*/  @!P3 BRA `(.L_x_42) ;  /* 0x000000000004b947 */ /* 0x000fec0003800000 */
[----:B------:R0:W5:Y:S02]  /*27e0*/  LDG.E.LTC128B.U16 R19, desc[UR36][R4.64+0x2] ;  /* 0x0000022404137981 */ /* 0x000164000c1e1520 */
.L_x_42:
[----:B------:R-:W-:Y:S05]  /*27f0*/  BSYNC B1 ;  /* 0x0000000000017941 */ /* 0x000fea0003800000 */
.L_x_41:
[----:B------:R-:W-:Y:S01]  /*2800*/  IMAD.WIDE.U32 R68, R68, R78, R12 ;  /* 0x0000004e44447225 */ /* 0x000fe200078e000c */
[----:B------:R-:W-:-:S03]  /*2810*/  ISETP.GT.AND P2, PT, R0, 0x8, P2 ;  /* 0x000000080000780c */ /* 0x000fc60001744270 */
[----:B-----5:R-:W-:Y:S01]  /*2820*/  IMAD.U32 R20, R19, 0x10000, RZ ;  /* 0x0001000013147824 */ /* 0x020fe200078e00ff */
[----:B------:R-:W-:Y:S01]  /*2830*/  IADD3 R10, P1, R10, R68, RZ ;  /* 0x000000440a0a7210 */ /* 0x000fe20007f3e0ff */
[----:B------:R-:W-:Y:S02]  /*2840*/  IMAD.IADD R75, R75, 0x1, R69 ;  /* 0x000000014b4b7824 */ /* 0x000fe400078e0245 */
[----:B------:R-:W-:Y:S02]  /*2850*/  FMUL R20, R20, R59 ;  /* 0x0000003b14147220 */ /* 0x000fe40000400000 */
[----:B------:R-:W-:Y:S01]  /*2860*/  IMAD.X R11, R75, 0x1, R11, P1 ;  /* 0x000000014b0b7824 */ /* 0x000fe200008e060b */
[----:B------:R-:W-:Y:S01]  /*2870*/  LEA R12, P1, R10, R80, 0x1 ;  /* 0x000000500a0c7211 */ /* 0x000fe200078208ff */
[----:B------:R-:W-:-:S03]  /*2880*/  FFMA R20, R25, R58, R20 ;  /* 0x0000003a19147223 */ /* 0x000fc60000000014 */
[----:B------:R-:W-:Y:S02]  /*2890*/  LEA.HI.X R13, R10, R81, R11, 0x1, P1 ;  /* 0x000000510a0d7211 */ /* 0x000fe400008f0c0b */
[----:B------:R-:W-:-:S05]  /*28a0*/  F2FP.BF16.F32.PACK_AB R20, RZ, R20 ;  /* 0x00000014ff14723e */ /* 0x000fca00000010ff */
[----:B------:R1:W-:Y:S04]  /*28b0*/  @P3 STG.E.U16 desc[UR36][R6.64+0x2], R20 ;  /* 0x0000021406003986 */ /* 0x0003e8000c101524 */
[----:B------:R-:W2:Y:S01]  /*28c0*/  @P2 LDG.E.LTC128B.U16 R19, desc[UR36][R12.64] ;  /* 0x000000240c132981 */ /* 0x000ea2000c1e1520 */
[----:B------:R-:W-:Y:S01]  /*28d0*/  IADD3 R14, P1, P3, R8, R68, R14 ;  /* 0x00000044080e7210 */ /* 0x000fe20007b3e00e */
[----:B------:R-:W-:Y:S01]  /*28e0*/  BSSY B1, `(.L_x_43) ;  /* 0x0000011000017945 */ /* 0x000fe20003800000 */
[C---:B------:R-:W-:Y:S02]  /*28f0*/  SHF.L.U64.HI R11, R76.reuse, 0x4, R77 ;  /* 0x000000044c0b7819 */ /* 0x040fe4000001024d */
[----:B------:R-:W-:Y:S02]  /*2900*/  IADD3.X R15, R9, R75, R15, P1, P3 ;  /* 0x0000004b090f7210 */ /* 0x000fe40000fe640f */
[----:B------:R-:W-:-:S02]  /*2910*/  LEA R10, P1, R76, R6, 0x4 ;  /* 0x000000064c0a7211 */ /* 0x000fc400078220ff */
[----:B------:R-:W-:Y:S01]  /*2920*/  ISETP.GT.AND P0, PT, R0, 0x8, P0 ;  /* 0x000000080000780c */ /* 0x000fe20000704270 */
[----:B------:R-:W-:-:S04]  /*2930*/  IMAD.WIDE.U32 R14, R2, R74, R14 ;  /* 0x0000004a020e7225 */ /* 0x000fc800078e000e */
[----:B------:R-:W-:Y:S02]  /*2940*/  IMAD.X R11, R11, 0x1, R7, P1 ;  /* 0x000000010b0b7824 */ /* 0x000fe400008e0607 */
[----:B------:R-:W-:Y:S02]  /*2950*/  IMAD.IADD R2, R71, 0x1, R15 ;  /* 0x0000000147027824 */ /* 0x000fe400078e020f */
[----:B--2---:R-:W-:-:S04]  /*2960*/  IMAD.U32 R8, R19, 0x10000, RZ ;  /* 0x0001000013087824 */ /* 0x004fc800078e00ff */
[----:B------:R-:W-:Y:S01]  /*2970*/  FMUL R9, R8, R59 ;  /* 0x0000003b08097220 */ /* 0x000fe20000400000 */
[----:B------:R-:W-:-:S03]  /*2980*/  LEA R8, P3, R14, R80, 0x1 ;  /* 0x000000500e087211 */ /* 0x000fc600078608ff */
[----:B------:R-:W-:-:S05]  /*2990*/  FFMA R9, R26, R58, R9 ;  /* 0x0000003a1a097223 */ /* 0x000fca0000000009 */
[----:B------:R-:W-:Y:S02]  /*29a0*/  F2FP.BF16.F32.PACK_AB R12, RZ, R9 ;  /* 0x00000009ff0c723e */ /* 0x000fe400000010ff */
[----:B------:R-:W-:-:S03]  /*29b0*/  LEA.HI.X R9, R14, R81, R2, 0x1, P3 ;  /* 0x000000510e097211 */ /* 0x000fc600018f0c02 */
[----:B------:R1:W-:Y:S01]  /*29c0*/  @P2 STG.E.U16 desc[UR36][R10.64], R12 ;  /* 0x0000000c0a002986 */ /* 0x0003e2000c101524 */
[----:B------:R-:W-:Y:S05]  /*29d0*/  @!P0 BRA `(.L_x_44) ;  /* 0x0000000000048947 */ /* 0x000fea0003800000 */
[----:B------:R2:W5:Y:S02]  /*29e0*/  LDG.E.LTC128B.U16 R19, desc[UR36][R8.64+0x2] ;  /* 0x0000022408137981 */ /* 0x000564000c1e1520 */
.L_x_44:
[----:B------:R-:W-:Y:S05]  /*29f0*/  BSYNC B1 ;  /* 0x0000000000017941 */ /* 0x000fea0003800000 */
.L_x_43:
[----:B-----5:R-:W-:Y:S01]  /*2a00*/  IMAD.U32 R2, R19, 0x10000, RZ ;  /* 0x0001000013027824 */ /* 0x020fe200078e00ff */
[----:B------:R-:W-:Y:S01]  /*2a10*/  ISETP.GT.AND P1, PT, R3, 0x8, PT ;  /* 0x000000080300780c */ /* 0x000fe20003f24270 */
[----:B------:R-:W-:Y:S02]  /*2a20*/  BSSY B1, `(.L_x_45) ;  /* 0x0000008000017945 */ /* 0x000fe40003800000 */
[----:B------:R-:W-:Y:S01]  /*2a30*/  FMUL R2, R2, R59 ;  /* 0x0000003b02027220 */ /* 0x000fe20000400000 */
[----:B------:R-:W-:-:S03]  /*2a40*/  ISETP.GT.AND P2, PT, R0, RZ, P1 ;  /* 0x000000ff0000720c */ /* 0x000fc60000f44270 */
[----:B------:R-:W-:-:S05]  /*2a50*/  FFMA R2, R27, R58, R2 ;  /* 0x0000003a1b027223 */ /* 0x000fca0000000002 */
[----:B------:R-:W-:-:S05]  /*2a60*/  F2FP.BF16.F32.PACK_AB R2, RZ, R2 ;  /* 0x00000002ff02723e */ /* 0x000fca00000010ff */
[----:B------:R3:W-:Y:S01]  /*2a70*/  @P0 STG.E.U16 desc[UR36][R10.64+0x2], R2 ;  /* 0x000002020a000986 */ /* 0x0007e2000c101524 */
[----:B------:R-:W-:Y:S05]  /*2a80*/  @!P2 BRA `(.L_x_46) ;  /* 0x000000000004a947 */ /* 0x000fea0003800000 */
[----:B------:R4:W5:Y:S02]  /*2a90*/  LDG.E.LTC128B.U16 R19, desc[UR36][R4.64+0x10] ;  /* 0x0000102404137981 */ /* 0x000964000c1e1520 */
.L_x_46:
[----:B------:R-:W-:Y:S05]  /*2aa0*/  BSYNC B1 ;  /* 0x0000000000017941 */ /* 0x000fea0003800000 */
.L_x_45:
[----:B---3-5:R-:W-:Y:S01]  /*2ab0*/  IMAD.U32 R2, R19, 0x10000, RZ ;  /* 0x0001000013027824 */ /* 0x028fe200078e00ff */
        /* <DEDUP_REMOVED lines=9> */
.L_x_48:
[----:B------:R-:W-:Y:S05]  /*2b50*/  BSYNC B1 ;  /* 0x0000000000017941 */ /* 0x000fea0003800000 */
.L_x_47:
[----:B-----5:R-:W-:Y:S01]  /*2b60*/  IMAD.U32 R2, R19, 0x10000, RZ ;  /* 0x0001000013027824 */ /* 0x020fe200078e00ff */
[----:B------:R-:W-:Y:S01]  /*2b70*/  ISETP.GT.AND P1, PT, R0, 0x8, P1 ;  /* 0x000000080000780c */ /* 0x000fe20000f24270 */
[----:B------:R-:W-:Y:S02]  /*2b80*/  BSSY B1, `(.L_x_49) ;  /* 0x0000007000017945 */ /* 0x000fe40003800000 */
[----:B------:R-:W-:-:S04]  /*2b90*/  FMUL R2, R2, R59 ;  /* 0x0000003b02027220 */ /* 0x000fc80000400000 */
[----:B------:R-:W-:-:S05]  /*2ba0*/  FFMA R2, R29, R58, R2 ;  /* 0x0000003a1d027223 */ /* 0x000fca0000000002 */
[----:B------:R-:W-:-:S05]  /*2bb0*/  F2FP.BF16.F32.PACK_AB R2, RZ, R2 ;  /* 0x00000002ff02723e */ /* 0x000fca00000010ff */
[----:B------:R0:W-:Y:S01]  /*2bc0*/  @P3 STG.E.U16 desc[UR36][R6.64+0x12], R2 ;  /* 0x0000120206003986 */ /* 0x0001e2000c101524 */
[----:B------:R-:W-:Y:S05]  /*2bd0*/  @!P1 BRA `(.L_x_50) ;  /* 0x0000000000049947 */ /* 0x000fea0003800000 */
[----:B------:R0:W5:Y:S02]  /*2be0*/  LDG.E.LTC128B.U16 R19, desc[UR36][R8.64+0x10] ;  /* 0x0000102408137981 */ /* 0x000164000c1e1520 */
.L_x_50:
[----:B------:R-:W-:Y:S05]  /*2bf0*/  BSYNC B1 ;  /* 0x0000000000017941 */ /* 0x000fea0003800000 */
.L_x_49:
[----:B0----5:R-:W-:Y:S01]  /*2c00*/  IMAD.U32 R2, R19, 0x10000, RZ ;  /* 0x0001000013027824 */ /* 0x021fe200078e00ff */
[----:B------:R-:W-:Y:S01]  /*2c10*/  ISETP.GT.AND P0, PT, R0, 0x8, P0 ;  /* 0x000000080000780c */ /* 0x000fe20000704270 */
[----:B------:R-:W-:Y:S02]  /*2c20*/  BSSY B1, `(.L_x_51) ;  /* 0x0000007000017945 */ /* 0x000fe40003800000 */
[----:B---3--:R-:W-:-:S04]  /*2c30*/  FMUL R13, R2, R59 ;  /* 0x0000003b020d7220 */ /* 0x008fc80000400000 */
[----:B------:R-:W-:-:S05]  /*2c40*/  FFMA R13, R30, R58, R13 ;  /* 0x0000003a1e0d7223 */ /* 0x000fca000000000d */
[----:B------:R-:W-:-:S05]  /*2c50*/  F2FP.BF16.F32.PACK_AB R13, RZ, R13 ;  /* 0x0000000dff0d723e */ /* 0x000fca00000010ff */
[----:B------:R0:W-:Y:S01]  /*2c60*/  @P1 STG.E.U16 desc[UR36][R10.64+0x10], R13 ;  /* 0x0000100d0a001986 */ /* 0x0001e2000c101524 */
[----:B------:R-:W-:Y:S05]  /*2c70*/  @!P0 BRA `(.L_x_52) ;  /* 0x0000000000048947 */ /* 0x000fea0003800000 */
[----:B------:R3:W5:Y:S02]  /*2c80*/  LDG.E.LTC128B.U16 R19, desc[UR36][R8.64+0x12] ;  /* 0x0000122408137981 */ /* 0x000764000c1e1520 */
.L_x_52:
[----:B------:R-:W-:Y:S05]  /*2c90*/  BSYNC B1 ;  /* 0x0000000000017941 */ /* 0x000fea0003800000 */
.L_x_51:
        /* <DEDUP_REMOVED lines=10> */
.L_x_54:
[----:B------:R-:W-:Y:S05]  /*2d40*/  BSYNC B1 ;  /* 0x0000000000017941 */ /* 0x000fea0003800000 */
.L_x_53:
[----:B0----5:R-:W-:Y:S01]  /*2d50*/  IMAD.U32 R2, R19, 0x10000, RZ ;  /* 0x0001000013027824 */ /* 0x021fe200078e00ff */
        /* <DEDUP_REMOVED lines=9> */
.L_x_56:
[----:B------:R-:W-:Y:S05]  /*2df0*/  BSYNC B1 ;  /* 0x0000000000017941 */ /* 0x000fea0003800000 */
.L_x_55:
        /* <DEDUP_REMOVED lines=9> */
.L_x_58:
[----:B------:R-:W-:Y:S05]  /*2e90*/  BSYNC B1 ;  /* 0x0000000000017941 */ /* 0x000fea0003800000 */
.L_x_57:
[----:B0----5:R-:W-:Y:S01]  /*2ea0*/  IMAD.U32 R2, R19, 0x10000, RZ ;  /* 0x0001000013027824 */ /* 0x021fe200078e00ff */
        /* <DEDUP_REMOVED lines=8> */
.L_x_60:
[----:B------:R-:W-:Y:S05]  /*2f30*/  BSYNC B1 ;  /* 0x0000000000017941 */ /* 0x000fea0003800000 */
.L_x_59:
        /* <DEDUP_REMOVED lines=10> */
.L_x_62:
[----:B------:R-:W-:Y:S05]  /*2fe0*/  BSYNC B1 ;  /* 0x0000000000017941 */ /* 0x000fea0003800000 */
.L_x_61:
        /* <DEDUP_REMOVED lines=10> */
.L_x_64:
[----:B------:R-:W-:Y:S05]  /*3090*/  BSYNC B1 ;  /* 0x0000000000017941 */ /* 0x000fea0003800000 */
.L_x_63:
        /* <DEDUP_REMOVED lines=9> */
.L_x_66:
[----:B------:R-:W-:Y:S05]  /*3130*/  BSYNC B1 ;  /* 0x0000000000017941 */ /* 0x000fea0003800000 */
.L_x_65:
        /* <DEDUP_REMOVED lines=9> */
.L_x_68:
[----:B------:R-:W-:Y:S05]  /*31d0*/  BSYNC B1 ;  /* 0x0000000000017941 */ /* 0x000fea0003800000 */
.L_x_67:
        /* <DEDUP_REMOVED lines=10> */
.L_x_70:
[----:B------:R-:W-:Y:S05]  /*3280*/  BSYNC B1 ;  /* 0x0000000000017941 */ /* 0x000fea0003800000 */
.L_x_69:
        /* <DEDUP_REMOVED lines=10> */
.L_x_72:
[----:B------:R-:W-:Y:S05]  /*3330*/  BSYNC B1 ;  /* 0x0000000000017941 */ /* 0x000fea0003800000 */
.L_x_71:
        /* <DEDUP_REMOVED lines=9> */
.L_x_74:
[----:B------:R-:W-:Y:S05]  /*33d0*/  BSYNC B1 ;  /* 0x0000000000017941 */ /* 0x000fea0003800000 */
.L_x_73:
        /* <DEDUP_REMOVED lines=9> */
.L_x_76:
[----:B------:R-:W-:Y:S05]  /*3470*/  BSYNC B1 ;  /* 0x0000000000017941 */ /* 0x000fea0003800000 */
.L_x_75:
        /* <DEDUP_REMOVED lines=10> */
.L_x_78:
[----:B------:R-:W-:Y:S05]  /*3520*/  BSYNC B1 ;  /* 0x0000000000017941 */ /* 0x000fea0003800000 */
.L_x_77:
        /* <DEDUP_REMOVED lines=10> */
.L_x_80:
[----:B------:R-:W-:Y:S05]  /*35d0*/  BSYNC B1 ;  /* 0x0000000000017941 */ /* 0x000fea0003800000 */
.L_x_79:
        /* <DEDUP_REMOVED lines=9> */
.L_x_82:
[----:B------:R-:W-:Y:S05]  /*3670*/  BSYNC B1 ;  /* 0x0000000000017941 */ /* 0x000fea0003800000 */
.L_x_81:
        /* <DEDUP_REMOVED lines=9> */
.L_x_84:
[----:B------:R-:W-:Y:S05]  /*3710*/  BSYNC B1 ;  /* 0x0000000000017941 */ /* 0x000fea0003800000 */
.L_x_83:
        /* <DEDUP_REMOVED lines=10> */
.L_x_86:
[----:B------:R-:W-:Y:S05]  /*37c0*/  BSYNC B1 ;  /* 0x0000000000017941 */ /* 0x000fea0003800000 */
.L_x_85:
        /* <DEDUP_REMOVED lines=10> */
.L_x_88:
[----:B------:R-:W-:Y:S05]  /*3870*/  BSYNC B1 ;  /* 0x0000000000017941 */ /* 0x000fea0003800000 */
.L_x_87:
        /* <DEDUP_REMOVED lines=9> */
.L_x_90:
[----:B------:R-:W-:Y:S05]  /*3910*/  BSYNC B1 ;  /* 0x0000000000017941 */ /* 0x000fea0003800000 */
.L_x_89:
        /* <DEDUP_REMOVED lines=9> */
.L_x_92:
[----:B------:R-:W-:Y:S05]  /*39b0*/  BSYNC B1 ;  /* 0x0000000000017941 */ /* 0x000fea0003800000 */
.L_x_91:
        /* <DEDUP_REMOVED lines=10> */
.L_x_94:
[----:B------:R-:W-:Y:S05]  /*3a60*/  BSYNC B1 ;  /* 0x0000000000017941 */ /* 0x000fea0003800000 */
.L_x_93:
[----:B0----5:R-:W-:Y:S01]  /*3a70*/  IMAD.U32 R2, R19, 0x10000, RZ ;  /* 0x0001000013027824 */ /* 0x021fe200078e00ff */
[----:B------:R-:W-:Y:S01]  /*3a80*/  ISETP.GT.AND P0, PT, R3, 0x39, PT ;  /* 0x000000390300780c */ /* 0x000fe20003f04270 */
[----:B------:R-:W-:Y:S01]  /*3a90*/  @P2 IMAD.MOV.U32 R3, RZ, RZ, R7 ;  /* 0x000000ffff032224 */ /* 0x000fe200078e0007 */
[----:B------:R-:W-:Y:S01]  /*3aa0*/  BSSY B1, `(.L_x_95) ;  /* 0x0000009000017945 */ /* 0x000fe20003800000 */
[----:B------:R-:W-:Y:S01]  /*3ab0*/  FMUL R13, R2, R59 ;  /* 0x0000003b020d7220 */ /* 0x000fe20000400000 */
[----:B------:R-:W-:Y:S01]  /*3ac0*/  @P2 IMAD.MOV.U32 R2, RZ, RZ, R6 ;  /* 0x000000ffff022224 */ /* 0x000fe200078e0006 */
[----:B------:R-:W-:Y:S02]  /*3ad0*/  ISETP.GT.AND P3, PT, R0, RZ, P0 ;  /* 0x000000ff0000720c */ /* 0x000fe40000764270 */
[----:B------:R-:W-:-:S05]  /*3ae0*/  FFMA R13, R52, R58, R13 ;  /* 0x0000003a340d7223 */ /* 0x000fca000000000d */
[----:B------:R-:W-:-:S05]  /*3af0*/  F2FP.BF16.F32.PACK_AB R13, RZ, R13 ;  /* 0x0000000dff0d723e */ /* 0x000fca00000010ff */
[----:B------:R0:W-:Y:S01]  /*3b00*/  @P2 STG.E.U16 desc[UR36][R2.64+0x70], R13 ;  /* 0x0000700d02002986 */ /* 0x0001e2000c101524 */
[----:B------:R-:W-:Y:S05]  /*3b10*/  @!P3 BRA `(.L_x_96) ;  /* 0x000000000004b947 */ /* 0x000fea0003800000 */
[----:B------:R0:W5:Y:S02]  /*3b20*/  LDG.E.LTC128B.U16 R19, desc[UR36][R4.64+0x72] ;  /* 0x0000722404137981 */ /* 0x000164000c1e1520 */
.L_x_96:
[----:B------:R-:W-:Y:S05]  /*3b30*/  BSYNC B1 ;  /* 0x0000000000017941 */ /* 0x000fea0003800000 */
.L_x_95:
        /* <DEDUP_REMOVED lines=9> */
.L_x_98:
[----:B------:R-:W-:Y:S05]  /*3bd0*/  BSYNC B1 ;  /* 0x0000000000017941 */ /* 0x000fea0003800000 */
.L_x_97:
[----:B0----5:R-:W-:Y:S01]  /*3be0*/  IMAD.U32 R2, R19, 0x10000, RZ ;  /* 0x0001000013027824 */ /* 0x021fe200078e00ff */
[----:B------:R-:W-:Y:S01]  /*3bf0*/  ISETP.GT.AND P0, PT, R0, 0x8, P0 ;  /* 0x000000080000780c */ /* 0x000fe20000704270 */
[----:B------:R-:W-:Y:S02]  /*3c00*/  BSSY B1, `(.L_x_99) ;  /* 0x000000a000017945 */ /* 0x000fe40003800000 */
[----:B------:R-:W-:Y:S01]  /*3c10*/  FMUL R3, R2, R59 ;  /* 0x0000003b02037220 */ /* 0x000fe20000400000 */
[----:B------:R-:W-:-:S03]  /*3c20*/  @P1 IMAD.MOV.U32 R2, RZ, RZ, R10 ;  /* 0x000000ffff021224 */ /* 0x000fc600078e000a */
[----:B------:R-:W-:-:S05]  /*3c30*/  FFMA R3, R54, R58, R3 ;  /* 0x0000003a36037223 */ /* 0x000fca0000000003 */
[----:B------:R-:W-:-:S04]  /*3c40*/  F2FP.BF16.F32.PACK_AB R3, RZ, R3 ;  /* 0x00000003ff03723e */ /* 0x000fc800000010ff */
[----:B----4-:R-:W-:Y:S01]  /*3c50*/  PRMT R4, R3, 0x7610, R4 ;  /* 0x0000761003047816 */ /* 0x010fe20000000004 */
[----:B------:R-:W-:-:S05]  /*3c60*/  @P1 IMAD.MOV.U32 R3, RZ, RZ, R11 ;  /* 0x000000ffff031224 */ /* 0x000fca00078e000b */
[----:B------:R0:W-:Y:S01]  /*3c70*/  @P1 STG.E.U16 desc[UR36][R2.64+0x70], R4 ;  /* 0x0000700402001986 */ /* 0x0001e2000c101524 */
[----:B------:R-:W-:Y:S05]  /*3c80*/  @!P0 BRA `(.L_x_100) ;  /* 0x0000000000048947 */ /* 0x000fea0003800000 */
[----:B------:R4:W5:Y:S02]  /*3c90*/  LDG.E.LTC128B.U16 R19, desc[UR36][R8.64+0x72] ;  /* 0x0000722408137981 */ /* 0x000964000c1e1520 */
.L_x_100:
[----:B------:R-:W-:Y:S05]  /*3ca0*/  BSYNC B1 ;  /* 0x0000000000017941 */ /* 0x000fea0003800000 */
.L_x_99:
[----:B------:R-:W-:Y:S05]  /*3cb0*/  @!P0 BRA `(.L_x_101) ;  /* 0x0000000800a88947 */ /* 0x000fea0003800000 */
[----:B-----5:R-:W-:-:S04]  /*3cc0*/  IMAD.U32 R0, R19, 0x10000, RZ ;  /* 0x0001000013007824 */ /* 0x020fc800078e00ff */
[----:B------:R-:W-:-:S04]  /*3cd0*/  FMUL R0, R0, R59 ;  /* 0x0000003b00007220 */ /* 0x000fc80000400000 */
[----:B------:R-:W-:-:S05]  /*3ce0*/  FFMA R0, R55, R58, R0 ;  /* 0x0000003a37007223 */ /* 0x000fca0000000000 */
[----:B------:R-:W-:-:S05]  /*3cf0*/  F2FP.BF16.F32.PACK_AB R0, RZ, R0 ;  /* 0x00000000ff00723e */ /* 0x000fca00000010ff */
[----:B------:R0:W-:Y:S01]  /*3d00*/  STG.E.U16 desc[UR36][R10.64+0x72], R0 ;  /* 0x000072000a007986 */ /* 0x0001e2000c101524 */
[----:B------:R-:W-:Y:S05]  /*3d10*/  BRA `(.L_x_101) ;  /* 0x0000000800907947 */ /* 0x000fea0003800000 */
.L_x_40:
[----:B------:R-:W-:Y:S01]  /*3d20*/  ISETP.GT.AND P0, PT, R3, 0x1, PT ;  /* 0x000000010300780c */ /* 0x000fe20003f04270 */
[----:B------:R-:W-:Y:S01]  /*3d30*/  ULDC.64 UR4, c[0x0][0x5c0] ;  /* 0x0001700000047ab9 */ /* 0x000fe20000000a00 */
[-C--:B------:R-:W-:Y:S01]  /*3d40*/  FMUL R24, R24, R58.reuse ;  /* 0x0000003a18187220 */ /* 0x080fe20000400000 */
[-C--:B------:R-:W-:Y:S01]  /*3d50*/  FMUL R25, R25, R58.reuse ;  /* 0x0000003a19197220 */ /* 0x080fe20000400000 */
[----:B------:R-:W-:Y:S01]  /*3d60*/  ISETP.GT.AND P3, PT, R0, RZ, P0 ;  /* 0x000000ff0000720c */ /* 0x000fe20000764270 */
[-C--:B------:R-:W-:Y:S01]  /*3d70*/  FMUL R26, R26, R58.reuse ;  /* 0x0000003a1a1a7220 */ /* 0x080fe20000400000 */
[----:B------:R-:W-:Y:S01]  /*3d80*/  LEA R4, P4, R70, UR4, 0x1 ;  /* 0x0000000446047c11 */ /* 0x000fe2000f8808ff */
[----:B------:R-:W-:Y:S01]  /*3d90*/  FMUL R27, R27, R58 ;  /* 0x0000003a1b1b7220 */ /* 0x000fe20000400000 */
[----:B------:R-:W-:Y:S01]  /*3da0*/  F2FP.BF16.F32.PACK_AB R24, RZ, R24 ;  /* 0x00000018ff18723e */ /* 0x000fe200000010ff */
[-C--:B------:R-:W-:Y:S01]  /*3db0*/  FMUL R28, R28, R58.reuse ;  /* 0x0000003a1c1c7220 */ /* 0x080fe20000400000 */
[----:B------:R-:W-:Y:S01]  /*3dc0*/  LEA.HI.X R5, R70, UR5, R7, 0x1, P4 ;  /* 0x0000000546057c11 */ /* 0x000fe2000a0f0c07 */
[-C--:B------:R-:W-:Y:S01]  /*3dd0*/  FMUL R29, R29, R58.reuse ;  /* 0x0000003a1d1d7220 */ /* 0x080fe20000400000 */
[----:B------:R-:W-:Y:S01]  /*3de0*/  F2FP.BF16.F32.PACK_AB R25, RZ, R25 ;  /* 0x00000019ff19723e */ /* 0x000fe200000010ff */
[-C--:B------:R-:W-:Y:S01]  /*3df0*/  FMUL R30, R30, R58.reuse ;  /* 0x0000003a1e1e7220 */ /* 0x080fe20000400000 */
[----:B------:R-:W-:Y:S01]  /*3e00*/  SHF.L.U64.HI R77, R76, 0x4, R77 ;  /* 0x000000044c4d7819 */ /* 0x000fe2000001024d */
[----:B------:R-:W-:Y:S01]  /*3e10*/  @P1 STG.E.U16 desc[UR36][R4.64], R24 ;  /* 0x0000001804001986 */ /* 0x000fe2000c101524 */
[----:B------:R-:W-:Y:S01]  /*3e20*/  ISETP.GT.AND P1, PT, R3, 0x8, PT ;  /* 0x000000080300780c */ /* 0x000fe20003f24270 */
[----:B------:R-:W-:Y:S01]  /*3e30*/  FMUL R31, R31, R58 ;  /* 0x0000003a1f1f7220 */ /* 0x000fe20000400000 */
[----:B------:R-:W-:Y:S01]  /*3e40*/  ISETP.GT.AND P4, PT, R0, 0x8, P0 ;  /* 0x000000080000780c */ /* 0x000fe20000784270 */
[----:B------:R-:W-:Y:S01]  /*3e50*/  @P3 STG.E.U16 desc[UR36][R4.64+0x2], R25 ;  /* 0x0000021904003986 */ /* 0x000fe2000c101524 */
[----:B------:R-:W-:Y:S01]  /*3e60*/  LEA R6, P3, R76, R4, 0x4 ;  /* 0x000000044c067211 */ /* 0x000fe200078620ff */
[-C--:B------:R-:W-:Y:S01]  /*3e70*/  FMUL R32, R32, R58.reuse ;  /* 0x0000003a20207220 */ /* 0x080fe20000400000 */
[C---:B------:R-:W-:Y:S01]  /*3e80*/  ISETP.GT.AND P2, PT, R0.reuse, 0x8, P2 ;  /* 0x000000080000780c */ /* 0x040fe20001744270 */
[-C--:B------:R-:W-:Y:S01]  /*3e90*/  FMUL R33, R33, R58.reuse ;  /* 0x0000003a21217220 */ /* 0x080fe20000400000 */
[----:B------:R-:W-:Y:S01]  /*3ea0*/  ISETP.GT.AND P0, PT, R3, 0x9, PT ;  /* 0x000000090300780c */ /* 0x000fe20003f04270 */
[----:B------:R-:W-:Y:S01]  /*3eb0*/  IMAD.X R7, R77, 0x1, R5, P3 ;  /* 0x000000014d077824 */ /* 0x000fe200018e0605 */
[----:B------:R-:W-:Y:S01]  /*3ec0*/  ISETP.GT.AND P5, PT, R0, RZ, P1 ;  /* 0x000000ff0000720c */ /* 0x000fe20000fa4270 */
[-C--:B------:R-:W-:Y:S01]  /*3ed0*/  FMUL R34, R34, R58.reuse ;  /* 0x0000003a22227220 */ /* 0x080fe20000400000 */
[----:B------:R-:W-:Y:S01]  /*3ee0*/  ISETP.GT.AND P3, PT, R0, RZ, P0 ;  /* 0x000000ff0000720c */ /* 0x000fe20000764270 */
[----:B------:R-:W-:Y:S01]  /*3ef0*/  FMUL R35, R35, R58 ;  /* 0x0000003a23237220 */ /* 0x000fe20000400000 */
[----:B------:R-:W-:Y:S01]  /*3f00*/  F2FP.BF16.F32.PACK_AB R26, RZ, R26 ;  /* 0x0000001aff1a723e */ /* 0x000fe200000010ff */
[-C--:B------:R-:W-:Y:S01]  /*3f10*/  FMUL R36, R36, R58.reuse ;  /* 0x0000003a24247220 */ /* 0x080fe20000400000 */
[----:B------:R-:W-:Y:S01]  /*3f20*/  F2FP.BF16.F32.PACK_AB R27, RZ, R27 ;  /* 0x0000001bff1b723e */ /* 0x000fe200000010ff */
[----:B------:R-:W-:Y:S01]  /*3f30*/  FMUL R37, R37, R58 ;  /* 0x0000003a25257220 */ /* 0x000fe20000400000 */
[----:B------:R-:W-:Y:S01]  /*3f40*/  F2FP.BF16.F32.PACK_AB R28, RZ, R28 ;  /* 0x0000001cff1c723e */ /* 0x000fe200000010ff */
[----:B------:R-:W-:Y:S01]  /*3f50*/  @P2 STG.E.U16 desc[UR36][R6.64], R26 ;  /* 0x0000001a06002986 */ /* 0x000fe2000c101524 */
[----:B------:R-:W-:Y:S01]  /*3f60*/  F2FP.BF16.F32.PACK_AB R29, RZ, R29 ;  /* 0x0000001dff1d723e */ /* 0x000fe200000010ff */
[-C--:B------:R-:W-:Y:S01]  /*3f70*/  FMUL R38, R38, R58.reuse ;  /* 0x0000003a26267220 */ /* 0x080fe20000400000 */
[C---:B------:R-:W-:Y:S01]  /*3f80*/  ISETP.GT.AND P2, PT, R0.reuse, 0x8, P1 ;  /* 0x000000080000780c */ /* 0x040fe20000f44270 */
[----:B------:R-:W-:Y:S01]  /*3f90*/  @P4 STG.E.U16 desc[UR36][R6.64+0x2], R27 ;  /* 0x0000021b06004986 */ /* 0x000fe2000c101524 */
[----:B------:R-:W-:Y:S01]  /*3fa0*/  ISETP.GT.AND P1, PT, R3, 0x10, PT ;  /* 0x000000100300780c */ /* 0x000fe20003f24270 */
[----:B------:R-:W-:Y:S01]  /*3fb0*/  FMUL R39, R39, R58 ;  /* 0x0000003a27277220 */ /* 0x000fe20000400000 */
[----:B------:R-:W-:Y:S01]  /*3fc0*/  F2FP.BF16.F32.PACK_AB R30, RZ, R30 ;  /* 0x0000001eff1e723e */ /* 0x000fe200000010ff */
[----:B------:R-:W-:Y:S01]  /*3fd0*/  @P5 STG.E.U16 desc[UR36][R4.64+0x10], R28 ;  /* 0x0000101c04005986 */ /* 0x000fe2000c101524 */
[----:B------:R-:W-:Y:S01]  /*3fe0*/  ISETP.GT.AND P4, PT, R0, RZ, P1 ;  /* 0x000000ff0000720c */ /* 0x000fe20000f84270 */
[-C--:B------:R-:W-:Y:S01]  /*3ff0*/  FMUL R40, R40, R58.reuse ;  /* 0x0000003a28287220 */ /* 0x080fe20000400000 */
[----:B------:R-:W-:Y:S01]  /*4000*/  F2FP.BF16.F32.PACK_AB R31, RZ, R31 ;  /* 0x0000001fff1f723e */ /* 0x000fe200000010ff */
[----:B------:R-:W-:Y:S01]  /*4010*/  @P3 STG.E.U16 desc[UR36][R4.64+0x12], R29 ;  /* 0x0000121d04003986 */ /* 0x000fe2000c101524 */
[----:B------:R-:W-:Y:S01]  /*4020*/  ISETP.GT.AND P3, PT, R0, 0x8, P0 ;  /* 0x000000080000780c */ /* 0x000fe20000764270 */
[----:B------:R-:W-:Y:S01]  /*4030*/  FMUL R41, R41, R58 ;  /* 0x0000003a29297220 */ /* 0x000fe20000400000 */
[----:B------:R-:W-:Y:S01]  /*4040*/  ISETP.GT.AND P0, PT, R3, 0x11, PT ;  /* 0x000000110300780c */ /* 0x000fe20003f04270 */
[----:B------:R-:W-:Y:S01]  /*4050*/  @P2 STG.E.U16 desc[UR36][R6.64+0x10], R30 ;  /* 0x0000101e06002986 */ /* 0x000fe2000c101524 */
[----:B------:R-:W-:Y:S01]  /*4060*/  F2FP.BF16.F32.PACK_AB R32, RZ, R32 ;  /* 0x00000020ff20723e */ /* 0x000fe200000010ff */
[-C--:B------:R-:W-:Y:S01]  /*4070*/  FMUL R42, R42, R58.reuse ;  /* 0x0000003a2a2a7220 */ /* 0x080fe20000400000 */
[C---:B------:R-:W-:Y:S01]  /*4080*/  ISETP.GT.AND P5, PT, R0.reuse, RZ, P0 ;  /* 0x000000ff0000720c */ /* 0x040fe200007a4270 */
[-C--:B------:R-:W-:Y:S01]  /*4090*/  FMUL R43, R43, R58.reuse ;  /* 0x0000003a2b2b7220 */ /* 0x080fe20000400000 */
[----:B------:R-:W-:Y:S01]  /*40a0*/  ISETP.GT.AND P2, PT, R0, 0x8, P1 ;  /* 0x000000080000780c */ /* 0x000fe20000f44270 */
[-C--:B------:R-:W-:Y:S01]  /*40b0*/  FMUL R44, R44, R58.reuse ;  /* 0x0000003a2c2c7220 */ /* 0x080fe20000400000 */
[----:B------:R-:W-:Y:S01]  /*40c0*/  ISETP.GT.AND P1, PT, R3, 0x18, PT ;  /* 0x000000180300780c */ /* 0x000fe20003f24270 */
[-C--:B------:R-:W-:Y:S01]  /*40d0*/  FMUL R45, R45, R58.reuse ;  /* 0x0000003a2d2d7220 */ /* 0x080fe20000400000 */
[----:B------:R-:W-:Y:S01]  /*40e0*/  F2FP.BF16.F32.PACK_AB R33, RZ, R33 ;  /* 0x00000021ff21723e */ /* 0x000fe200000010ff */
[----:B------:R-:W-:Y:S01]  /*40f0*/  @P3 STG.E.U16 desc[UR36][R6.64+0x12], R31 ;  /* 0x0000121f06003986 */ /* 0x000fe2000c101524 */
[----:B------:R-:W-:Y:S01]  /*4100*/  ISETP.GT.AND P3, PT, R0, 0x8, P0 ;  /* 0x000000080000780c */ /* 0x000fe20000764270 */
[-C--:B------:R-:W-:Y:S01]  /*4110*/  FMUL R46, R46, R58.reuse ;  /* 0x0000003a2e2e7220 */ /* 0x080fe20000400000 */
[----:B------:R-:W-:Y:S01]  /*4120*/  ISETP.GT.AND P0, PT, R3, 0x19, PT ;  /* 0x000000190300780c */ /* 0x000fe20003f04270 */
[----:B------:R-:W-:Y:S01]  /*4130*/  @P4 STG.E.U16 desc[UR36][R4.64+0x20], R32 ;  /* 0x0000202004004986 */ /* 0x000fe2000c101524 */
[C---:B------:R-:W-:Y:S01]  /*4140*/  ISETP.GT.AND P4, PT, R0.reuse, RZ, P1 ;  /* 0x000000ff0000720c */ /* 0x040fe20000f84270 */
[----:B------:R-:W-:Y:S01]  /*4150*/  FMUL R47, R47, R58 ;  /* 0x0000003a2f2f7220 */ /* 0x000fe20000400000 */
[----:B------:R-:W-:Y:S01]  /*4160*/  F2FP.BF16.F32.PACK_AB R34, RZ, R34 ;  /* 0x00000022ff22723e */ /* 0x000fe200000010ff */
[----:B------:R-:W-:Y:S01]  /*4170*/  @P5 STG.E.U16 desc[UR36][R4.64+0x22], R33 ;  /* 0x0000222104005986 */ /* 0x000fe2000c101524 */
[----:B------:R-:W-:Y:S01]  /*4180*/  ISETP.GT.AND P5, PT, R0, RZ, P0 ;  /* 0x000000ff0000720c */ /* 0x000fe200007a4270 */
[----:B------:R-:W-:Y:S01]  /*4190*/  FMUL R48, R48, R58 ;  /* 0x0000003a30307220 */ /* 0x000fe20000400000 */
[----:B------:R-:W-:Y:S01]  /*41a0*/  F2FP.BF16.F32.PACK_AB R35, RZ, R35 ;  /* 0x00000023ff23723e */ /* 0x000fe200000010ff */
[----:B------:R-:W-:Y:S01]  /*41b0*/  @P2 STG.E.U16 desc[UR36][R6.64+0x20], R34 ;  /* 0x0000202206002986 */ /* 0x000fe2000c101524 */
[----:B------:R-:W-:Y:S01]  /*41c0*/  F2FP.BF16.F32.PACK_AB R36, RZ, R36 ;  /* 0x00000024ff24723e */ /* 0x000fe200000010ff */
[-C--:B------:R-:W-:Y:S01]  /*41d0*/  FMUL R49, R49, R58.reuse ;  /* 0x0000003a31317220 */ /* 0x080fe20000400000 */
[----:B------:R-:W-:Y:S01]  /*41e0*/  ISETP.GT.AND P2, PT, R0, 0x8, P1 ;  /* 0x000000080000780c */ /* 0x000fe20000f44270 */
[----:B------:R-:W-:Y:S01]  /*41f0*/  @P3 STG.E.U16 desc[UR36][R6.64+0x22], R35 ;  /* 0x0000222306003986 */ /* 0x000fe2000c101524 */
[----:B------:R-:W-:Y:S01]  /*4200*/  ISETP.GT.AND P1, PT, R3, 0x20, PT ;  /* 0x000000200300780c */ /* 0x000fe20003f24270 */
[-C--:B------:R-:W-:Y:S01]  /*4210*/  FMUL R50, R50, R58.reuse ;  /* 0x0000003a32327220 */ /* 0x080fe20000400000 */
[----:B------:R-:W-:Y:S01]  /*4220*/  F2FP.BF16.F32.PACK_AB R37, RZ, R37 ;  /* 0x00000025ff25723e */ /* 0x000fe200000010ff */
[----:B------:R-:W-:Y:S01]  /*4230*/  @P4 STG.E.U16 desc[UR36][R4.64+0x30], R36 ;  /* 0x0000302404004986 */ /* 0x000fe2000c101524 */
[C---:B------:R-:W-:Y:S01]  /*4240*/  ISETP.GT.AND P3, PT, R0.reuse, 0x8, P0 ;  /* 0x000000080000780c */ /* 0x040fe20000764270 */
[-C--:B------:R-:W-:Y:S01]  /*4250*/  FMUL R51, R51, R58.reuse ;  /* 0x0000003a33337220 */ /* 0x080fe20000400000 */
[----:B------:R-:W-:Y:S01]  /*4260*/  ISETP.GT.AND P0, PT, R3, 0x21, PT ;  /* 0x000000210300780c */ /* 0x000fe20003f04270 */
[----:B------:R-:W-:Y:S01]  /*4270*/  @P5 STG.E.U16 desc[UR36][R4.64+0x32], R37 ;  /* 0x0000322504005986 */ /* 0x000fe2000c101524 */
        /* <DEDUP_REMOVED lines=10> */
[----:B------:R-:W-:-:S02]  /*4320*/  F2FP.BF16.F32.PACK_AB R41, RZ, R41 ;  /* 0x00000029ff29723e */ /* 0x000fc400000010ff */
[C---:B------:R-:W-:Y:S01]  /*4330*/  ISETP.GT.AND P1, PT, R0.reuse, 0x8, P1 ;  /* 0x000000080000780c */ /* 0x040fe20000f24270 */
[----:B------:R-:W-:Y:S01]  /*4340*/  @P3 STG.E.U16 desc[UR36][R6.64+0x32], R39 ;  /* 0x0000322706003986 */ /* 0x000fe2000c101524 */
[C---:B------:R-:W-:Y:S02]  /*4350*/  ISETP.GT.AND P2, PT, R0.reuse, 0x8, P0 ;  /* 0x000000080000780c */ /* 0x040fe40000744270 */
[C---:B------:R-:W-:Y:S01]  /*4360*/  ISETP.GT.AND P0, PT, R3.reuse, 0x29, PT ;  /* 0x000000290300780c */ /* 0x040fe20003f04270 */
[----:B------:R-:W-:Y:S01]  /*4370*/  @P4 STG.E.U16 desc[UR36][R4.64+0x40], R40 ;  /* 0x0000402804004986 */ /* 0x000fe2000c101524 */
[----:B------:R-:W-:Y:S02]  /*4380*/  ISETP.GT.AND P4, PT, R3, 0x28, PT ;  /* 0x000000280300780c */ /* 0x000fe40003f84270 */
[----:B------:R-:W-:Y:S01]  /*4390*/  F2FP.BF16.F32.PACK_AB R42, RZ, R42 ;  /* 0x0000002aff2a723e */ /* 0x000fe200000010ff */
[----:B------:R-:W-:Y:S01]  /*43a0*/  @P5 STG.E.U16 desc[UR36][R4.64+0x42], R41 ;  /* 0x0000422904005986 */ /* 0x000fe2000c101524 */
[----:B------:R-:W-:-:S02]  /*43b0*/  ISETP.GT.AND P5, PT, R0, RZ, P4 ;  /* 0x000000ff0000720c */ /* 0x000fc400027a4270 */
[C---:B------:R-:W-:Y:S01]  /*43c0*/  ISETP.GT.AND P3, PT, R0.reuse, RZ, P0 ;  /* 0x000000ff0000720c */ /* 0x040fe20000764270 */
[----:B------:R-:W-:Y:S01]  /*43d0*/  @P1 STG.E.U16 desc[UR36][R6.64+0x40], R42 ;  /* 0x0000402a06001986 */ /* 0x000fe2000c101524 */
[----:B------:R-:W-:Y:S02]  /*43e0*/  F2FP.BF16.F32.PACK_AB R43, RZ, R43 ;  /* 0x0000002bff2b723e */ /* 0x000fe400000010ff */
[----:B------:R-:W-:Y:S02]  /*43f0*/  F2FP.BF16.F32.PACK_AB R44, RZ, R44 ;  /* 0x0000002cff2c723e */ /* 0x000fe400000010ff */
[C---:B------:R-:W-:Y:S01]  /*4400*/  ISETP.GT.AND P4, PT, R0.reuse, 0x8, P4 ;  /* 0x000000080000780c */ /* 0x040fe20002784270 */
[----:B------:R-:W-:Y:S01]  /*4410*/  @P2 STG.E.U16 desc[UR36][R6.64+0x42], R43 ;  /* 0x0000422b06002986 */ /* 0x000fe2000c101524 */
[----:B------:R-:W-:Y:S02]  /*4420*/  F2FP.BF16.F32.PACK_AB R45, RZ, R45 ;  /* 0x0000002dff2d723e */ /* 0x000fe400000010ff */
[----:B------:R-:W-:Y:S01]  /*4430*/  ISETP.GT.AND P2, PT, R3, 0x31, PT ;  /* 0x000000310300780c */ /* 0x000fe20003f44270 */
[----:B------:R-:W-:Y:S01]  /*4440*/  @P5 STG.E.U16 desc[UR36][R4.64+0x50], R44 ;  /* 0x0000502c04005986 */ /* 0x000fe2000c101524 */
[----:B------:R-:W-:-:S02]  /*4450*/  ISETP.GT.AND P5, PT, R0, 0x8, P0 ;  /* 0x000000080000780c */ /* 0x000fc400007a4270 */
[C---:B------:R-:W-:Y:S01]  /*4460*/  ISETP.GT.AND P1, PT, R3.reuse, 0x38, PT ;  /* 0x000000380300780c */ /* 0x040fe20003f24270 */
[----:B------:R-:W-:Y:S01]  /*4470*/  @P3 STG.E.U16 desc[UR36][R4.64+0x52], R45 ;  /* 0x0000522d04003986 */ /* 0x000fe2000c101524 */
[C---:B------:R-:W-:Y:S02]  /*4480*/  ISETP.GT.AND P3, PT, R3.reuse, 0x30, PT ;  /* 0x000000300300780c */ /* 0x040fe40003f64270 */
[----:B------:R-:W-:Y:S01]  /*4490*/  ISETP.GT.AND P0, PT, R3, 0x39, PT ;  /* 0x000000390300780c */ /* 0x000fe20003f04270 */
[----:B------:R-:W-:Y:S01]  /*44a0*/  @P4 IMAD.MOV.U32 R2, RZ, RZ, R6 ;  /* 0x000000ffff024224 */ /* 0x000fe200078e0006 */
[----:B------:R-:W-:Y:S01]  /*44b0*/  F2FP.BF16.F32.PACK_AB R46, RZ, R46 ;  /* 0x0000002eff2e723e */ /* 0x000fe200000010ff */
[----:B------:R-:W-:Y:S01]  /*44c0*/  @P4 IMAD.MOV.U32 R3, RZ, RZ, R7 ;  /* 0x000000ffff034224 */ /* 0x000fe200078e0007 */
[----:B------:R-:W-:Y:S02]  /*44d0*/  F2FP.BF16.F32.PACK_AB R47, RZ, R47 ;  /* 0x0000002fff2f723e */ /* 0x000fe400000010ff */
[----:B------:R-:W-:-:S02]  /*44e0*/  F2FP.BF16.F32.PACK_AB R48, RZ, R48 ;  /* 0x00000030ff30723e */ /* 0x000fc400000010ff */
[----:B------:R1:W-:Y:S01]  /*44f0*/  @P4 STG.E.U16 desc[UR36][R2.64+0x50], R46 ;  /* 0x0000502e02004986 */ /* 0x0003e2000c101524 */
[C---:B------:R-:W-:Y:S02]  /*4500*/  ISETP.GT.AND P4, PT, R0.reuse, RZ, P2 ;  /* 0x000000ff0000720c */ /* 0x040fe40001784270 */
[----:B------:R-:W-:Y:S02]  /*4510*/  F2FP.BF16.F32.PACK_AB R49, RZ, R49 ;  /* 0x00000031ff31723e */ /* 0x000fe400000010ff */
[----:B------:R-:W-:Y:S02]  /*4520*/  ISETP.GT.AND P2, PT, R0, 0x8, P2 ;  /* 0x000000080000780c */ /* 0x000fe40001744270 */
[----:B------:R-:W-:Y:S02]  /*4530*/  F2FP.BF16.F32.PACK_AB R50, RZ, R50 ;  /* 0x00000032ff32723e */ /* 0x000fe400000010ff */
[----:B------:R-:W-:Y:S02]  /*4540*/  F2FP.BF16.F32.PACK_AB R51, RZ, R51 ;  /* 0x00000033ff33723e */ /* 0x000fe400000010ff */
[----:B------:R-:W-:Y:S01]  /*4550*/  F2FP.BF16.F32.PACK_AB R52, RZ, R52 ;  /* 0x00000034ff34723e */ /* 0x000fe200000010ff */
[----:B-1----:R-:W-:Y:S01]  /*4560*/  @P5 IMAD.MOV.U32 R2, RZ, RZ, R6 ;  /* 0x000000ffff025224 */ /* 0x002fe200078e0006 */
[----:B------:R-:W-:Y:S01]  /*4570*/  F2FP.BF16.F32.PACK_AB R53, RZ, R53 ;  /* 0x00000035ff35723e */ /* 0x000fe200000010ff */
[----:B------:R-:W-:Y:S01]  /*4580*/  @P5 IMAD.MOV.U32 R3, RZ, RZ, R7 ;  /* 0x000000ffff035224 */ /* 0x000fe200078e0007 */
[----:B------:R-:W-:-:S02]  /*4590*/  F2FP.BF16.F32.PACK_AB R54, RZ, R54 ;  /* 0x00000036ff36723e */ /* 0x000fc400000010ff */
[----:B------:R-:W-:Y:S02]  /*45a0*/  F2FP.BF16.F32.PACK_AB R55, RZ, R55 ;  /* 0x00000037ff37723e */ /* 0x000fe400000010ff */
[----:B------:R1:W-:Y:S01]  /*45b0*/  @P5 STG.E.U16 desc[UR36][R2.64+0x52], R47 ;  /* 0x0000522f02005986 */ /* 0x0003e2000c101524 */
[C---:B------:R-:W-:Y:S02]  /*45c0*/  ISETP.GT.AND P5, PT, R0.reuse, RZ, P3 ;  /* 0x000000ff0000720c */ /* 0x040fe40001fa4270 */
[----:B------:R-:W-:-:S11]  /*45d0*/  ISETP.GT.AND P3, PT, R0, 0x8, P3 ;  /* 0x000000080000780c */ /* 0x000fd60001f64270 */
[----:B-1----:R-:W-:Y:S02]  /*45e0*/  @P5 IMAD.MOV.U32 R2, RZ, RZ, R4 ;  /* 0x000000ffff025224 */ /* 0x002fe400078e0004 */
[----:B------:R-:W-:-:S05]  /*45f0*/  @P5 IMAD.MOV.U32 R3, RZ, RZ, R5 ;  /* 0x000000ffff035224 */ /* 0x000fca00078e0005 */
[----:B------:R1:W-:Y:S01]  /*4600*/  @P5 STG.E.U16 desc[UR36][R2.64+0x60], R48 ;  /* 0x0000603002005986 */ /* 0x0003e2000c101524 */
[C---:B------:R-:W-:Y:S02]  /*4610*/  ISETP.GT.AND P5, PT, R0.reuse, RZ, P0 ;  /* 0x000000ff0000720c */ /* 0x040fe400007a4270 */
[----:B------:R-:W-:Y:S01]  /*4620*/  ISETP.GT.AND P0, PT, R0, 0x8, P0 ;  /* 0x000000080000780c */ /* 0x000fe20000704270 */
[----:B-1----:R-:W-:Y:S02]  /*4630*/  @P4 IMAD.MOV.U32 R2, RZ, RZ, R4 ;  /* 0x000000ffff024224 */ /* 0x002fe400078e0004 */
[----:B------:R-:W-:-:S05]  /*4640*/  @P4 IMAD.MOV.U32 R3, RZ, RZ, R5 ;  /* 0x000000ffff034224 */ /* 0x000fca00078e0005 */
[----:B------:R1:W-:Y:S01]  /*4650*/  @P4 STG.E.U16 desc[UR36][R2.64+0x62], R49 ;  /* 0x0000623102004986 */ /* 0x0003e2000c101524 */
[C---:B------:R-:W-:Y:S02]  /*4660*/  ISETP.GT.AND P4, PT, R0.reuse, RZ, P1 ;  /* 0x000000ff0000720c */ /* 0x040fe40000f84270 */
[----:B------:R-:W-:Y:S01]  /*4670*/  ISETP.GT.AND P1, PT, R0, 0x8, P1 ;  /* 0x000000080000780c */ /* 0x000fe20000f24270 */
[----:B-1----:R-:W-:Y:S02]  /*4680*/  @P3 IMAD.MOV.U32 R2, RZ, RZ, R6 ;  /* 0x000000ffff023224 */ /* 0x002fe400078e0006 */
[----:B------:R-:W-:-:S05]  /*4690*/  @P3 IMAD.MOV.U32 R3, RZ, RZ, R7 ;  /* 0x000000ffff033224 */ /* 0x000fca00078e0007 */
[----:B------:R1:W-:Y:S02]  /*46a0*/  @P3 STG.E.U16 desc[UR36][R2.64+0x60], R50 ;  /* 0x0000603202003986 */ /* 0x0003e4000c101524 */
[----:B-1----:R-:W-:Y:S02]  /*46b0*/  @P2 IMAD.MOV.U32 R2, RZ, RZ, R6 ;  /* 0x000000ffff022224 */ /* 0x002fe400078e0006 */
[----:B------:R-:W-:-:S05]  /*46c0*/  @P2 IMAD.MOV.U32 R3, RZ, RZ, R7 ;  /* 0x000000ffff032224 */ /* 0x000fca00078e0007 */
[----:B------:R1:W-:Y:S02]  /*46d0*/  @P2 STG.E.U16 desc[UR36][R2.64+0x62], R51 ;  /* 0x0000623302002986 */ /* 0x0003e4000c101524 */
[----:B-1----:R-:W-:Y:S02]  /*46e0*/  @P4 IMAD.MOV.U32 R2, RZ, RZ, R4 ;  /* 0x000000ffff024224 */ /* 0x002fe400078e0004 */
[----:B------:R-:W-:-:S05]  /*46f0*/  @P4 IMAD.MOV.U32 R3, RZ, RZ, R5 ;  /* 0x000000ffff034224 */ /* 0x000fca00078e0005 */
[----:B------:R1:W-:Y:S04]  /*4700*/  @P4 STG.E.U16 desc[UR36][R2.64+0x70], R52 ;  /* 0x0000703402004986 */ /* 0x0003e8000c101524 */
[----:B------:R2:W-:Y:S01]  /*4710*/  @P5 STG.E.U16 desc[UR36][R4.64+0x72], R53 ;  /* 0x0000723504005986 */ /* 0x0005e2000c101524 */
[----:B-1----:R-:W-:Y:S02]  /*4720*/  @P1 IMAD.MOV.U32 R2, RZ, RZ, R6 ;  /* 0x000000ffff021224 */ /* 0x002fe400078e0006 */
[----:B------:R-:W-:-:S05]  /*4730*/  @P1 IMAD.MOV.U32 R3, RZ, RZ, R7 ;  /* 0x000000ffff031224 */ /* 0x000fca00078e0007 */
[----:B------:R2:W-:Y:S04]  /*4740*/  @P1 STG.E.U16 desc[UR36][R2.64+0x70], R54 ;  /* 0x0000703602001986 */ /* 0x0005e8000c101524 */
[----:B------:R2:W-:Y:S02]  /*4750*/  @P0 STG.E.U16 desc[UR36][R6.64+0x72], R55 ;  /* 0x0000723706000986 */ /* 0x0005e4000c101524 */
.L_x_101:
[----:B------:R-:W-:Y:S05]  /*4760*/  BSYNC B0 ;  /* 0x0000000000007941 */ /* 0x000fea0003800000 */
.L_x_39:
[----:B0-2---:R-:W2:Y:S01]  /*4770*/  LDL.64 R2, [R1] ;  /* 0x0000000001027983 */ /* 0x005ea20000100a00 */
[----:B------:R-:W-:Y:S01]  /*4780*/  ULDC.64 UR4, c[0x0][0x650] ;  /* 0x0001940000047ab9 */ /* 0x000fe20000000a00 */
[----:B------:R0:W-:Y:S01]  /*4790*/  SYNCS.ARRIVE.TRANS64.A1T0 RZ, [R66+UR47], RZ ;  /* 0x000000ff42ff79a7 */ /* 0x0001e2000810002f */
[----:B------:R-:W-:Y:S01]  /*47a0*/  PRMT R0, RZ, 0x7610, R0 ;  /* 0x00007610ff007816 */ /* 0x000fe20000000000 */
[----:B-----5:R-:W-:Y:S02]  /*47b0*/  IMAD.MOV.U32 R19, RZ, RZ, -0x1 ;  /* 0xffffffffff137424 */ /* 0x020fe400078e00ff */
[----:B------:R-:W-:Y:S01]  /*47c0*/  IMAD.MOV.U32 R22, RZ, RZ, -0x1 ;  /* 0xffffffffff167424 */ /* 0x000fe200078e00ff */
[----:B--2---:R-:W-:-:S04]  /*47d0*/  LEA R18, P0, R2, R18, 0x1 ;  /* 0x0000001202127211 */ /* 0x004fc800078008ff */
[----:B------:R-:W-:Y:S01]  /*47e0*/  LEA.HI.X R17, R2, R17, R23, 0x1, P0 ;  /* 0x0000001102117211 */ /* 0x000fe200000f0c17 */
[----:B------:R-:W-:Y:S01]  /*47f0*/  IMAD.MOV.U32 R2, RZ, RZ, -0x1 ;  /* 0xffffffffff027424 */ /* 0x000fe200078e00ff */
[----:B------:R-:W-:-:S04]  /*4800*/  ISETP.GE.U32.AND P0, PT, R18, UR4, PT ;  /* 0x0000000412007c0c */ /* 0x000fc8000bf06070 */
[----:B------:R-:W-:-:S13]  /*4810*/  ISETP.GE.U32.AND.EX P0, PT, R17, UR5, PT, P0 ;  /* 0x0000000511007c0c */ /* 0x000fda000bf06100 */
[----:B0-----:R-:W-:Y:S05]  /*4820*/  @P0 BRA `(.L_x_102) ;  /* 0x0000000400700947 */ /* 0x001fea0003800000 */
[----:B-1----:R-:W0:Y:S01]  /*4830*/  S2R R10, SR_CTAID.X ;  /* 0x00000000000a7919 */ /* 0x002e220000002500 */
[----:B---34-:R-:W1:Y:S01]  /*4840*/  LDC.64 R8, c[0x0][0x628] ;  /* 0x00018a00ff087b82 */ /* 0x018e620000000a00 */
[----:B------:R-:W-:Y:S01]  /*4850*/  ULDC UR4, c[0x0][0x150] ;  /* 0x0000540000047ab9 */ /* 0x000fe20000000800 */
[----:B------:R-:W-:Y:S01]  /*4860*/  IMAD.MOV.U32 R6, RZ, RZ, R18 ;  /* 0x000000ffff067224 */ /* 0x000fe200078e0012 */
[----:B------:R-:W2:Y:S01]  /*4870*/  S2R R20, SR_CTAID.Y ;  /* 0x0000000000147919 */ /* 0x000ea20000002600 */
[----:B------:R-:W-:-:S04]  /*4880*/  IMAD.MOV.U32 R7, RZ, RZ, R17 ;  /* 0x000000ffff077224 */ /* 0x000fc800078e0011 */
[----:B------:R-:W3:Y:S08]  /*4890*/  LDC R15, c[0x0][0x144] ;  /* 0x00005100ff0f7b82 */ /* 0x000ef00000000800 */
[----:B------:R-:W4:Y:S08]  /*48a0*/  LDC R0, c[0x0][0x630] ;  /* 0x00018c00ff007b82 */ /* 0x000f300000000800 */
[----:B------:R-:W2:Y:S01]  /*48b0*/  LDC.64 R12, c[0x0][0x620] ;  /* 0x00018800ff0c7b82 */ /* 0x000ea20000000a00 */
[----:B-1----:R-:W-:-:S04]  /*48c0*/  ISETP.NE.U32.AND P0, PT, R8, RZ, PT ;  /* 0x000000ff0800720c */ /* 0x002fc80003f05070 */
[----:B------:R-:W-:Y:S02]  /*48d0*/  ISETP.NE.AND.EX P0, PT, R9, RZ, PT, P0 ;  /* 0x000000ff0900720c */ /* 0x000fe40003f05300 */
[----:B0-----:R-:W-:-:S05]  /*48e0*/  I2FP.F32.U32 R2, R10 ;  /* 0x0000000a00027245 */ /* 0x001fca0000201000 */
[----:B------:R-:W-:-:S04]  /*48f0*/  FMUL R2, R2, UR4 ;  /* 0x0000000402027c20 */ /* 0x000fc80008400000 */
[----:B------:R0:W1:Y:S02]  /*4900*/  F2I.U32.TRUNC.NTZ R14, R2 ;  /* 0x00000002000e7305 */ /* 0x000064000020f000 */
[----:B---34-:R-:W-:Y:S05]  /*4910*/  @!P0 BRA `(.L_x_103) ;  /* 0x0000000000288947 */ /* 0x018fea0003800000 */
[----:B------:R-:W3:Y:S02]  /*4920*/  LDC R3, c[0x0][0x634] ;  /* 0x00018d00ff037b82 */ /* 0x000ee40000000800 */
[----:B---3--:R-:W-:-:S05]  /*4930*/  IADD3 R7, P0, R18, R3, RZ ;  /* 0x0000000312077210 */ /* 0x008fca0007f1e0ff */
[----:B------:R-:W-:-:S04]  /*4940*/  IMAD.X R11, RZ, RZ, R17, P0 ;  /* 0x000000ffff0b7224 */ /* 0x000fc800000e0611 */
[----:B0-----:R-:W-:-:S04]  /*4950*/  IMAD.WIDE.U32 R2, R11, R8, RZ ;  /* 0x000000080b027225 */ /* 0x001fc800078e00ff */
[----:B------:R-:W-:-:S04]  /*4960*/  IMAD.WIDE.U32 R4, P0, R7, R9, R2 ;  /* 0x0000000907047225 */ /* 0x000fc80007800002 */
[----:B------:R-:W-:-:S04]  /*4970*/  IMAD.WIDE.U32 R2, R7, R8, RZ ;  /* 0x0000000807027225 */ /* 0x000fc800078e00ff */
[----:B------:R-:W-:Y:S01]  /*4980*/  IMAD.X R7, RZ, RZ, RZ, P0 ;  /* 0x000000ffff077224 */ /* 0x000fe200000e06ff */
[----:B------:R-:W-:Y:S01]  /*4990*/  IADD3 RZ, P0, R3, R4, RZ ;  /* 0x0000000403ff7210 */ /* 0x000fe20007f1e0ff */
[----:B------:R-:W-:-:S04]  /*49a0*/  IMAD.MOV.U32 R6, RZ, RZ, R5 ;  /* 0x000000ffff067224 */ /* 0x000fc800078e0005 */
[----:B------:R-:W-:-:S08]  /*49b0*/  IMAD.WIDE.U32.X R6, R11, R9, R6, P0 ;  /* 0x000000090b067225 */ /* 0x000fd000000e0406 */
.L_x_103:
[----:B------:R-:W3:Y:S01]  /*49c0*/  LDC.64 R26, c[0x0][0x640] ;  /* 0x00019000ff1a7b82 */ /* 0x000ee20000000a00 */
[-C--:B------:R-:W-:Y:S01]  /*49d0*/  SHF.R.U64 R11, R6, R0.reuse, R7 ;  /* 0x00000000060b7219 */ /* 0x080fe20000001207 */
[----:B------:R-:W-:Y:S01]  /*49e0*/  IMAD.MOV.U32 R19, RZ, RZ, R17 ;  /* 0x000000ffff137224 */ /* 0x000fe200078e0011 */
[----:B------:R-:W-:Y:S01]  /*49f0*/  SHF.R.U32.HI R0, RZ, R0, R7 ;  /* 0x00000000ff007219 */ /* 0x000fe20000011607 */
[----:B-1----:R-:W-:Y:S01]  /*4a00*/  IMAD.MOV R14, RZ, RZ, -R14 ;  /* 0x000000ffff0e7224 */ /* 0x002fe200078e0a0e */
[----:B------:R-:W-:Y:S01]  /*4a10*/  IADD3 R5, P0, RZ, -R11, RZ ;  /* 0x8000000bff057210 */ /* 0x000fe20007f1e0ff */
[----:B------:R-:W-:Y:S01]  /*4a20*/  ULDC UR4, c[0x0][0x154] ;  /* 0x0000550000047ab9 */ /* 0x000fe20000000800 */
[----:B------:R-:W-:Y:S01]  /*4a30*/  IMAD.MOV.U32 R7, RZ, RZ, 0x1 ;  /* 0x00000001ff077424 */ /* 0x000fe200078e00ff */
[----:B------:R-:W1:Y:S01]  /*4a40*/  LDC R4, c[0x0][0x618] ;  /* 0x00018600ff047b82 */ /* 0x000e620000000800 */
[----:B------:R-:W-:Y:S02]  /*4a50*/  IMAD R22, R15, R14, R10 ;  /* 0x0000000e0f167224 */ /* 0x000fe400078e020a */
[----:B------:R-:W-:-:S04]  /*4a60*/  IMAD.X R3, RZ, RZ, ~R0, P0 ;  /* 0x000000ffff037224 */ /* 0x000fc800000e0e00 */
[-C--:B--2---:R-:W-:Y:S01]  /*4a70*/  IMAD R0, R3, R12.reuse, RZ ;  /* 0x0000000c03007224 */ /* 0x084fe200078e02ff */
[----:B------:R-:W2:Y:S01]  /*4a80*/  LDC R6, c[0x0][0x608] ;  /* 0x00018200ff067b82 */ /* 0x000ea20000000800 */
[----:B0-----:R-:W-:-:S04]  /*4a90*/  IMAD.WIDE.U32 R2, R5, R12, R18 ;  /* 0x0000000c05027225 */ /* 0x001fc800078e0012 */
[----:B------:R-:W-:Y:S01]  /*4aa0*/  IMAD R5, R5, R13, R0 ;  /* 0x0000000d05057224 */ /* 0x000fe200078e0200 */
[----:B------:R-:W-:Y:S02]  /*4ab0*/  I2FP.F32.U32 R0, R20 ;  /* 0x0000001400007245 */ /* 0x000fe40000201000 */
[----:B------:R-:W0:Y:S01]  /*4ac0*/  LDC R24, c[0x0][0x658] ;  /* 0x00019600ff187b82 */ /* 0x000e220000000800 */
[----:B------:R-:W-:Y:S01]  /*4ad0*/  IMAD.IADD R3, R3, 0x1, R5 ;  /* 0x0000000103037824 */ /* 0x000fe200078e0205 */
[----:B---3--:R-:W-:Y:S01]  /*4ae0*/  ISETP.NE.U32.AND P0, PT, R26, RZ, PT ;  /* 0x000000ff1a00720c */ /* 0x008fe20003f05070 */
[----:B------:R-:W-:Y:S01]  /*4af0*/  FMUL R0, R0, UR4 ;  /* 0x0000000400007c20 */ /* 0x000fe20008400000 */
[----:B------:R-:W-:Y:S02]  /*4b00*/  IMAD.MOV.U32 R5, RZ, RZ, -0x1 ;  /* 0xffffffffff057424 */ /* 0x000fe400078e00ff */
[----:B------:R-:W-:Y:S01]  /*4b10*/  ISETP.NE.AND.EX P0, PT, R27, RZ, PT, P0 ;  /* 0x000000ff1b00720c */ /* 0x000fe20003f05300 */
[----:B------:R3:W4:Y:S01]  /*4b20*/  F2I.U32.TRUNC.NTZ R12, R0 ;  /* 0x00000000000c7305 */ /* 0x000722000020f000 */
[----:B------:R-:W3:Y:S01]  /*4b30*/  LDC R15, c[0x0][0x148] ;  /* 0x00005200ff0f7b82 */ /* 0x000ee20000000800 */
[----:B-1----:R-:W-:-:S02]  /*4b40*/  SHF.R.U64 R10, R2, R4, R3 ;  /* 0x00000004020a7219 */ /* 0x002fc40000001203 */
[----:B------:R-:W-:-:S05]  /*4b50*/  SHF.R.U32.HI R3, RZ, R4, R3 ;  /* 0x00000004ff037219 */ /* 0x000fca0000011603 */
[----:B------:R-:W1:Y:S01]  /*4b60*/  LDC R14, c[0x0][0x600] ;  /* 0x00018000ff0e7b82 */ /* 0x000e620000000800 */
[-CC-:B--2---:R-:W-:Y:S02]  /*4b70*/  SHF.R.U64 R8, R10, R6.reuse, R3.reuse ;  /* 0x000000060a087219 */ /* 0x184fe40000001203 */
[----:B------:R-:W-:-:S05]  /*4b80*/  SHF.R.U32.HI R3, RZ, R6, R3 ;  /* 0x00000006ff037219 */ /* 0x000fca0000011603 */
[----:B------:R-:W2:Y:S01]  /*4b90*/  LDC R21, c[0x0][0x648] ;  /* 0x00019200ff157b82 */ /* 0x000ea20000000800 */
[-CC-:B0-----:R-:W-:Y:S02]  /*4ba0*/  SHF.R.U64 R13, R8, R24.reuse, R3.reuse ;  /* 0x00000018080d7219 */ /* 0x181fe40000001203 */
[-C--:B------:R-:W-:Y:S02]  /*4bb0*/  SHF.L.U32 R5, R5, R24.reuse, RZ ;  /* 0x0000001805057219 */ /* 0x080fe400000006ff */
[-C--:B------:R-:W-:Y:S01]  /*4bc0*/  SHF.R.U32.HI R3, RZ, R24.reuse, R3 ;  /* 0x00000018ff037219 */ /* 0x080fe20000011603 */
[----:B------:R-:W-:Y:S01]  /*4bd0*/  IMAD.MOV.U32 R2, RZ, RZ, R13 ;  /* 0x000000ffff027224 */ /* 0x000fe200078e000d */
[----:B------:R-:W-:Y:S01]  /*4be0*/  SHF.L.U32 R24, R7, R24, RZ ;  /* 0x0000001807187219 */ /* 0x000fe200000006ff */
[----:B------:R-:W0:Y:S01]  /*4bf0*/  LDC R25, c[0x0][0x638] ;  /* 0x00018e00ff197b82 */ /* 0x000e220000000800 */
[----:B------:R-:W-:-:S07]  /*4c00*/  LOP3.LUT R19, RZ, R5, RZ, 0x33, !PT ;  /* 0x00000005ff137212 */ /* 0x000fce00078e33ff */
[----:B------:R-:W0:Y:S01]  /*4c10*/  LDC R28, c[0x0][0x610] ;  /* 0x00018400ff1c7b82 */ /* 0x000e220000000800 */
[----:B----4-:R-:W-:Y:S05]  /*4c20*/  @!P0 BRA `(.L_x_104) ;  /* 0x0000000000288947 */ /* 0x010fea0003800000 */
[----:B---3--:R-:W3:Y:S02]  /*4c30*/  LDC R0, c[0x0][0x64c] ;  /* 0x00019300ff007b82 */ /* 0x008ee40000000800 */
[----:B---3--:R-:W-:-:S05]  /*4c40*/  IADD3 R7, P0, R13, R0, RZ ;  /* 0x000000000d077210 */ /* 0x008fca0007f1e0ff */
        /* <DEDUP_REMOVED lines=8> */
.L_x_104:
[----:B------:R-:W4:Y:S01]  /*4cd0*/  LDC R4, c[0x0][0x65c] ;  /* 0x00019700ff047b82 */ /* 0x000f220000000800 */
[----:B--23--:R-:W-:Y:S01]  /*4ce0*/  SHF.R.U64 R0, R2, R21, R3 ;  /* 0x0000001502007219 */ /* 0x00cfe20000001203 */
[----:B-1----:R-:W-:Y:S01]  /*4cf0*/  VIADD R3, R14, 0xffffffff ;  /* 0xffffffff0e037836 */ /* 0x002fe20000000000 */
[----:B------:R-:W-:Y:S01]  /*4d00*/  LOP3.LUT R19, R8, R19, RZ, 0xc0, !PT ;  /* 0x0000001308137212 */ /* 0x000fe200078ec0ff */
[----:B------:R-:W-:Y:S02]  /*4d10*/  IMAD.MOV R12, RZ, RZ, -R12 ;  /* 0x000000ffff0c7224 */ /* 0x000fe400078e0a0c */
[----:B------:R-:W-:Y:S01]  /*4d20*/  IMAD.MOV R2, RZ, RZ, -R0 ;  /* 0x000000ffff027224 */ /* 0x000fe200078e0a00 */
[----:B------:R-:W-:Y:S01]  /*4d30*/  LOP3.LUT R3, R10, R3, RZ, 0xc0, !PT ;  /* 0x000000030a037212 */ /* 0x000fe200078ec0ff */
[----:B------:R-:W-:Y:S02]  /*4d40*/  IMAD R19, R24, R0, R19 ;  /* 0x0000000018137224 */ /* 0x000fe400078e0213 */
[----:B0-----:R-:W-:-:S04]  /*4d50*/  IMAD R0, R2, R25, R13 ;  /* 0x0000001902007224 */ /* 0x001fc800078e020d */
[----:B------:R-:W-:Y:S01]  /*4d60*/  IMAD R2, R0, R14, R3 ;  /* 0x0000000e00027224 */ /* 0x000fe200078e0203 */
[----:B----4-:R-:W-:Y:S01]  /*4d70*/  ISETP.NE.AND P0, PT, R4, 0x1, PT ;  /* 0x000000010400780c */ /* 0x010fe20003f05270 */
[----:B------:R-:W-:-:S05]  /*4d80*/  IMAD.MOV.U32 R4, RZ, RZ, 0x1 ;  /* 0x00000001ff047424 */ /* 0x000fca00078e00ff */
[----:B------:R-:W-:-:S07]  /*4d90*/  PRMT R0, R4, 0x7610, R0 ;  /* 0x0000761004007816 */ /* 0x000fce0000000000 */
[----:B------:R-:W-:-:S04]  /*4da0*/  @P0 IMAD R22, R15, R12, R20 ;  /* 0x0000000c0f160224 */ /* 0x000fc800078e0214 */
[----:B------:R-:W-:-:S05]  /*4db0*/  IMAD R19, R19, R28, R22 ;  /* 0x0000001c13137224 */ /* 0x000fca00078e0216 */
[----:B------:R-:W-:Y:S02]  /*4dc0*/  SEL R22, R2, R19, !P0 ;  /* 0x0000001302167207 */ /* 0x000fe40004000000 */
[----:B------:R-:W-:Y:S01]  /*4dd0*/  SEL R19, R19, R2, !P0 ;  /* 0x0000000213137207 */ /* 0x000fe20004000000 */
[----:B------:R-:W-:-:S07]  /*4de0*/  IMAD.MOV.U32 R2, RZ, RZ, R11 ;  /* 0x000000ffff027224 */ /* 0x000fce00078e000b */
.L_x_102:
[----:B------:R-:W-:Y:S02]  /*4df0*/  LOP3.LUT P0, RZ, R0, 0xff, RZ, 0xc0, !PT ;  /* 0x000000ff00ff7812 */ /* 0x000fe4000780c0ff */
[----:B------:R-:W-:-:S11]  /*4e00*/  LOP3.LUT R73, R73, 0x1, RZ, 0x3c, !PT ;  /* 0x0000000149497812 */ /* 0x000fd600078e3cff */
[----:B------:R-:W-:Y:S05]  /*4e10*/  @P0 BRA `(.L_x_105) ;  /* 0xffffffc800a40947 */ /* 0x000fea000383ffff */
[----:B------:R-:W-:Y:S05]  /*4e20*/  EXIT ;  /* 0x000000000000794d */ /* 0x000fea0003800000 */
.L_x_18:
[----:B------:R-:W-:-:S08]  /*4e30*/  ISETP.NE.AND P0, PT, R5, RZ, PT ;  /* 0x000000ff0500720c */ /* 0x000fd00003f05270 */
[----:B0-----:R-:W0:-:S00]  /*4e40*/  USETMAXREG.DEALLOC.CTAPOOL 0x28 ;  /* 0x00000028000079c8 */ /* 0x001e0000080e0500 */
[----:B------:R-:W-:Y:S05]  /*4e50*/  @P0 EXIT ;  /* 0x000000000000094d */ /* 0x000fea0003800000 */
[----:B0-----:R-:W-:Y:S01]  /*4e60*/  LOP3.LUT P0, RZ, R8, 0xff, RZ, 0xc0, !PT ;  /* 0x000000ff08ff7812 */ /* 0x001fe2000780c0ff */
[----:B------:R-:W-:Y:S02]  /*4e70*/  IMAD.MOV.U32 R0, RZ, RZ, 0x1 ;  /* 0x00000001ff007424 */ /* 0x000fe400078e00ff */
[----:B------:R-:W-:-:S10]  /*4e80*/  IMAD.MOV.U32 R7, RZ, RZ, RZ ;  /* 0x000000ffff077224 */ /* 0x000fd400078e00ff */
[----:B------:R-:W-:Y:S05]  /*4e90*/  @!P0 BRA `(.L_x_106) ;  /* 0x0000000c00908947 */ /* 0x000fea0003800000 */
[----:B------:R-:W0:Y:S01]  /*4ea0*/  S2UR UR9, SR_CgaCtaId ;  /* 0x00000000000979c3 */ /* 0x000e220000008800 */
[----:B------:R-:W-:Y:S01]  /*4eb0*/  UMOV UR13, 0x1 ;  /* 0x00000001000d7882 */ /* 0x000fe20000000000 */
[----:B------:R-:W-:Y:S01]  /*4ec0*/  LOP3.LUT P0, RZ, R4, 0x1f, RZ, 0xc0, !PT ;  /* 0x0000001f04ff7812 */ /* 0x000fe2000780c0ff */
[----:B------:R-:W-:Y:S01]  /*4ed0*/  ULDC UR5, c[0x0][0x658] ;  /* 0x0001960000057ab9 */ /* 0x000fe20000000800 */
[----:B------:R-:W-:Y:S01]  /*4ee0*/  UMOV UR7, 0xffffffff ;  /* 0xffffffff00077882 */ /* 0x000fe20000000000 */
[----:B------:R-:W-:Y:S01]  /*4ef0*/  BSSY B0, `(.L_x_106) ;  /* 0x00000de000007945 */ /* 0x000fe20003800000 */
[----:B------:R-:W-:Y:S01]  /*4f00*/  USHF.L.U32 UR7, UR7, UR5, URZ ;  /* 0x0000000507077299 */ /* 0x000fe2000800063f */
[C---:B------:R-:W-:Y:S01]  /*4f10*/  ISETP.NE.AND P2, PT, R3.reuse, RZ, PT ;  /* 0x000000ff0300720c */ /* 0x040fe20003f45270 */
[----:B------:R-:W-:Y:S01]  /*4f20*/  IMAD.MOV.U32 R8, RZ, RZ, 0x1 ;  /* 0x00000001ff087424 */ /* 0x000fe200078e00ff */
[----:B------:R-:W-:Y:S01]  /*4f30*/  ISETP.NE.OR P0, PT, R3, RZ, !P0 ;  /* 0x000000ff0300720c */ /* 0x000fe20004705670 */
[----:B------:R-:W-:Y:S01]  /*4f40*/  IMAD.MOV.U32 R0, RZ, RZ, 0x1 ;  /* 0x00000001ff007424 */ /* 0x000fe200078e00ff */
[----:B------:R-:W-:Y:S01]  /*4f50*/  LOP3.LUT R6, R16, 0x2, RZ, 0xfc, !PT ;  /* 0x0000000210067812 */ /* 0x000fe200078efcff */
[----:B------:R-:W-:Y:S01]  /*4f60*/  IMAD.MOV.U32 R7, RZ, RZ, RZ ;  /* 0x000000ffff077224 */ /* 0x000fe200078e00ff */
[----:B------:R-:W-:Y:S01]  /*4f70*/  ULDC UR4, c[0x0][0x600] ;  /* 0x0001800000047ab9 */ /* 0x000fe20000000800 */
[----:B------:R-:W-:Y:S01]  /*4f80*/  UMOV UR18, 0x11 ;  /* 0x0000001100127882 */ /* 0x000fe20000000000 */
[----:B------:R-:W-:-:S02]  /*4f90*/  USHF.L.U32 UR5, UR13, UR5, URZ ;  /* 0x000000050d057299 */ /* 0x000fc4000800063f */
[----:B------:R-:W-:Y:S02]  /*4fa0*/  UIADD3 UR28, UR40, 0x1, URZ ;  /* 0x00000001281c7890 */ /* 0x000fe4000fffe03f */
[----:B------:R-:W-:Y:S02]  /*4fb0*/  UIADD3 UR4, UR4, -0x1, URZ ;  /* 0xffffffff04047890 */ /* 0x000fe4000fffe03f */
[----:B------:R-:W-:Y:S01]  /*4fc0*/  ULOP3.LUT UR7, URZ, UR7, URZ, 0x33, !UPT ;  /* 0x000000073f077292 */ /* 0x000fe2000f8e333f */
[----:B------:R-:W-:Y:S01]  /*4fd0*/  ULDC.64 UR24, c[0x0][0x198] ;  /* 0x0000660000187ab9 */ /* 0x000fe20000000a00 */
[----:B0-----:R-:W-:Y:S02]  /*4fe0*/  USHF.R.U32.HI UR27, URZ, 0x2, UR9 ;  /* 0x000000023f1b7899 */ /* 0x001fe40008011609 */
[----:B------:R-:W-:Y:S02]  /*4ff0*/  ULOP3.LUT UR8, UR9, 0x3, URZ, 0xc0, !UPT ;  /* 0x0000000309087892 */ /* 0x000fe4000f8ec03f */
[----:B------:R-:W-:-:S02]  /*5000*/  USHF.L.U32 UR6, UR9, 0x4, URZ ;  /* 0x0000000409067899 */ /* 0x000fc4000800063f */
[----:B------:R-:W-:Y:S02]  /*5010*/  USHF.L.U32 UR26, UR9, 0xa, URZ ;  /* 0x0000000a091a7899 */ /* 0x000fe4000800063f */
[----:B------:R-:W-:Y:S02]  /*5020*/  ULOP3.LUT UR9, UR9, 0xfffffffc, URZ, 0xc0, !UPT ;  /* 0xfffffffc09097892 */ /* 0x000fe4000f8ec03f */
[----:B------:R-:W-:Y:S02]  /*5030*/  UISETP.GT.U32.AND UP0, UPT, UR8, 0xffff, UPT ;  /* 0x0000ffff0800788c */ /* 0x000fe4000bf04070 */
[----:B------:R-:W-:Y:S02]  /*5040*/  ULOP3.LUT UR11, UR9, 0x1, URZ, 0xfc, !UPT ;  /* 0x00000001090b7892 */ /* 0x000fe4000f8efc3f */
[----:B------:R-:W-:Y:S02]  /*5050*/  ULOP3.LUT UR12, UR9, 0x2, URZ, 0xfc, !UPT ;  /* 0x00000002090c7892 */ /* 0x000fe4000f8efc3f */
[----:B------:R-:W-:-:S02]  /*5060*/  USHF.L.U32 UR10, UR13, UR9, URZ ;  /* 0x000000090d0a7299 */ /* 0x000fc4000800063f */
[----:B------:R-:W-:Y:S02]  /*5070*/  ULOP3.LUT UR9, UR9, 0x3, URZ, 0xfc, !UPT ;  /* 0x0000000309097892 */ /* 0x000fe4000f8efc3f */
[----:B------:R-:W-:Y:S02]  /*5080*/  USHF.L.U32 UR11, UR13, UR11, URZ ;  /* 0x0000000b0d0b7299 */ /* 0x000fe4000800063f */
[----:B------:R-:W-:Y:S02]  /*5090*/  USHF.L.U32 UR12, UR13, UR12, URZ ;  /* 0x0000000c0d0c7299 */ /* 0x000fe4000800063f */
[----:B------:R-:W-:Y:S02]  /*50a0*/  USEL UR8, UR8, 0xffff, !UP0 ;  /* 0x0000ffff08087887 */ /* 0x000fe4000c000000 */
[----:B------:R-:W-:Y:S02]  /*50b0*/  USHF.L.U32 UR9, UR13, UR9, URZ ;  /* 0x000000090d097299 */ /* 0x000fe4000800063f */
[----:B------:R-:W-:-:S02]  /*50c0*/  ULOP3.LUT UR10, UR12, UR10, UR11, 0xfe, !UPT ;  /* 0x0000000a0c0a7292 */ /* 0x000fc4000f8efe0b */
[----:B------:R-:W-:Y:S02]  /*50d0*/  ULOP3.LUT UR8, UR8, 0xffff, URZ, 0xc0, !UPT ;  /* 0x0000ffff08087892 */ /* 0x000fe4000f8ec03f */
[----:B------:R-:W-:Y:S02]  /*50e0*/  ULOP3.LUT UR6, UR6, 0x30, URZ, 0xc0, !UPT ;  /* 0x0000003006067892 */ /* 0x000fe4000f8ec03f */
[----:B------:R-:W-:Y:S02]  /*50f0*/  ULOP3.LUT UR13, UR10, UR9, URZ, 0xfc, !UPT ;  /* 0x000000090a0d7292 */ /* 0x000fe4000f8efc3f */
[----:B------:R-:W-:-:S12]  /*5100*/  USHF.L.U32 UR18, UR18, UR8, URZ ;  /* 0x0000000812127299 */ /* 0x000fd8000800063f */
.L_x_118:
[----:B------:R-:W-:-:S03]  /*5110*/  UMOV UR8, 0xffffffff ;  /* 0xffffffff00087882 */ /* 0x000fc60000000000 */
[----:B------:R-:W-:Y:S05]  /*5120*/  BRA.DIV UR8, `(.L_x_107) ;  /* 0x0000001608687947 */ /* 0x000fea000b800000 */
[----:B------:R-:W-:-:S13]  /*5130*/  ELECT P6, URZ, PT ;  /* 0x00000000003f782f */ /* 0x000fda00038c0000 */
.L_x_141:
[----:B------:R-:W0:Y:S01]  /*5140*/  LDC R3, c[0x0][0x28c] ;  /* 0x0000a300ff037b82 */ /* 0x000e220000000800 */
[----:B------:R-:W-:Y:S01]  /*5150*/  BSSY B1, `(.L_x_108) ;  /* 0x000003e000017945 */ /* 0x000fe20003800000 */
[----:B0-----:R-:W-:-:S13]  /*5160*/  ISETP.LT.OR P6, PT, R3, 0x1, !P6 ;  /* 0x000000010300780c */ /* 0x001fda00077c1670 */
[----:B------:R-:W-:Y:S05]  /*5170*/  @P6 BRA `(.L_x_109) ;  /* 0x0000000000ec6947 */ /* 0x000fea0003800000 */
[----:B------:R-:W-:Y:S01]  /*5180*/  LEA R19, R19, UR27, 0x1 ;  /* 0x0000001b13137c11 */ /* 0x000fe2000f8e08ff */
[----:B------:R-:W-:Y:S01]  /*5190*/  IMAD.MOV.U32 R12, RZ, RZ, RZ ;  /* 0x000000ffff0c7224 */ /* 0x000fe200078e00ff */
[----:B------:R-:W-:Y:S01]  /*51a0*/  LEA R22, R22, UR6, 0x6 ;  /* 0x0000000616167c11 */ /* 0x000fe2000f8e30ff */
[----:B------:R-:W-:Y:S02]  /*51b0*/  IMAD.U32 R13, RZ, RZ, UR28 ;  /* 0x0000001cff0d7e24 */ /* 0x000fe4000f8e00ff */
[----:B------:R-:W-:Y:S02]  /*51c0*/  IMAD.MOV.U32 R3, RZ, RZ, R0 ;  /* 0x000000ffff037224 */ /* 0x000fe400078e0000 */
[----:B------:R-:W-:Y:S02]  /*51d0*/  IMAD.MOV.U32 R4, RZ, RZ, R7 ;  /* 0x000000ffff047224 */ /* 0x000fe400078e0007 */
[----:B------:R-:W-:-:S07]  /*51e0*/  IMAD.SHL.U32 R19, R19, 0x20, RZ ;  /* 0x0000002013137824 */ /* 0x000fce00078e00ff */
.L_x_113:
[----:B------:R-:W0:Y:S01]  /*51f0*/  S2R R10, SR_CgaCtaId ;  /* 0x00000000000a7919 */ /* 0x000e220000008800 */
[----:B------:R-:W-:Y:S01]  /*5200*/  MOV R5, 0x400 ;  /* 0x0000040000057802 */ /* 0x000fe20000000f00 */
[----:B------:R-:W1:Y:S03]  /*5210*/  @!P2 LDC R9, c[0x0][0x500] ;  /* 0x00014000ff09ab82 */ /* 0x000e660000000800 */
[----:B0-----:R-:W-:Y:S02]  /*5220*/  LEA R11, R10, R5, 0x18 ;  /* 0x000000050a0b7211 */ /* 0x001fe400078ec0ff */
[----:B------:R-:W-:-:S03]  /*5230*/  SHF.L.U32 R5, R3, 0x1f, RZ ;  /* 0x0000001f03057819 */ /* 0x000fc600000006ff */
[----:B------:R-:W-:-:S04]  /*5240*/  IMAD R10, R4, 0x8, R11 ;  /* 0x00000008040a7824 */ /* 0x000fc800078e020b */
[----:B------:R-:W0:Y:S02]  /*5250*/  SYNCS.PHASECHK.TRANS64.TRYWAIT P1, [R10+URZ+0x70], R5 ;  /* 0x000070050a0075a7 */ /* 0x000e24000802017f */
[----:B01----:R-:W-:Y:S05]  /*5260*/  @!P1 BRA `(.L_x_110) ;  /* 0x0000001400389947 */ /* 0x003fea0003800000 */
.L_x_142:
[----:B0-----:R-:W-:Y:S01]  /*5270*/  PRMT R5, R6, 0x9910, RZ ;  /* 0x0000991006057816 */ /* 0x001fe200000000ff */
[----:B------:R0:W-:Y:S03]  /*5280*/  @!P2 SYNCS.ARRIVE.TRANS64 RZ, [R10+URZ], R9 ;  /* 0x000000090affa9a7 */ /* 0x0001e6000800003f */
[----:B------:R-:W-:-:S13]  /*5290*/  ISETP.NE.AND P1, PT, R5, 0x2, PT ;  /* 0x000000020500780c */ /* 0x000fda0003f25270 */
[----:B0-----:R-:W-:Y:S05]  /*52a0*/  @P1 BRA `(.L_x_111) ;  /* 0x0000000000041947 */ /* 0x001fea0003800000 */
[----:B------:R-:W-:Y:S01]  /*52b0*/  BPT.TRAP 0x1 ;  /* 0x000000040000795c */ /* 0x000fe20000300000 */
.L_x_111:
[----:B------:R-:W-:Y:S05]  /*52c0*/  @P0 BRA `(.L_x_112) ;  /* 0x0000000000040947 */ /* 0x000fea0003800000 */
[----:B------:R-:W-:Y:S01]  /*52d0*/  BPT.TRAP 0x1 ;  /* 0x000000040000795c */ /* 0x000fe20000300000 */
.L_x_112:
[----:B------:R-:W-:Y:S01]  /*52e0*/  R2UR UR8, R4 ;  /* 0x00000000040872ca */ /* 0x000fe200000e0000 */
[----:B------:R-:W-:Y:S01]  /*52f0*/  VIADD R13, R13, 0xffffffff ;  /* 0xffffffff0d0d7836 */ /* 0x000fe20000000000 */
[----:B------:R-:W-:Y:S01]  /*5300*/  R2UR UR15, R11 ;  /* 0x000000000b0f72ca */ /* 0x000fe200000e0000 */
[----:B------:R-:W-:Y:S01]  /*5310*/  UIADD3 UR14, UP0, UR24, 0xf0, URZ ;  /* 0x000000f0180e7890 */ /* 0x000fe2000ff1e03f */
[----:B------:R-:W-:Y:S01]  /*5320*/  R2UR UR22, R19 ;  /* 0x00000000131672ca */ /* 0x000fe200000e0000 */
[----:B------:R-:W-:Y:S01]  /*5330*/  UIADD3 UR30, UP1, UR24, 0x1f0, URZ ;  /* 0x000001f0181e7890 */ /* 0x000fe2000ff3e03f */
[----:B------:R-:W-:Y:S01]  /*5340*/  R2UR UR9, R10 ;  /* 0x000000000a0972ca */ /* 0x000fe200000e0000 */
[----:B------:R-:W-:Y:S01]  /*5350*/  UPRMT UR19, URZ, 0x5410, UR18 ;  /* 0x000054103f137896 */ /* 0x000fe20008000012 */
[----:B------:R-:W-:Y:S01]  /*5360*/  R2UR UR10, R12 ;  /* 0x000000000c0a72ca */ /* 0x000fe200000e0000 */
[----:B------:R-:W-:Y:S01]  /*5370*/  VIADD R4, R4, 0x1 ;  /* 0x0000000104047836 */ /* 0x000fe20000000000 */
[----:B------:R-:W-:Y:S01]  /*5380*/  R2UR UR12, R2 ;  /* 0x00000000020c72ca */ /* 0x000fe200000e0000 */
[----:B------:R-:W-:Y:S01]  /*5390*/  UPRMT UR29, URZ, 0x5410, UR13 ;  /* 0x000054103f1d7896 */ /* 0x000fe2000800000d */
[----:B------:R-:W-:Y:S01]  /*53a0*/  R2UR UR23, R22 ;  /* 0x00000000161772ca */ /* 0x000fe200000e0000 */
[----:B------:R-:W-:Y:S01]  /*53b0*/  USHF.L.U32 UR8, UR8, 0xc, URZ ;  /* 0x0000000c08087899 */ /* 0x000fe2000800063f */
[----:B------:R-:W-:Y:S01]  /*53c0*/  ISETP.GT.AND P3, PT, R13, 0x1, PT ;  /* 0x000000010d00780c */ /* 0x000fe20003f64270 */
[----:B------:R-:W-:Y:S01]  /*53d0*/  UIADD3.X UR31, URZ, UR25, URZ, UP1, !UPT ;  /* 0x000000193f1f7290 */ /* 0x000fe20008ffe43f */
[----:B------:R-:W-:Y:S01]  /*53e0*/  ISETP.NE.AND P1, PT, R4, 0xe, PT ;  /* 0x0000000e0400780c */ /* 0x000fe20003f25270 */
[----:B------:R-:W-:Y:S01]  /*53f0*/  ULEA UR11, UR27, UR8, 0xb ;  /* 0x000000081b0b7291 */ /* 0x000fe2000f8e583f */
[----:B------:R-:W-:Y:S01]  /*5400*/  VIADD R12, R12, 0x40 ;  /* 0x000000400c0c7836 */ /* 0x000fe20000000000 */
[----:B------:R-:W-:Y:S01]  /*5410*/  ULOP3.LUT UR8, UR8, 0xc00, UR26, 0xf8, !UPT ;  /* 0x00000c0008087892 */ /* 0x000fe2000f8ef81a */
[----:B------:R-:W-:Y:S01]  /*5420*/  SEL R10, RZ, 0x1, P1 ;  /* 0x00000001ff0a7807 */ /* 0x000fe20000800000 */
[----:B------:R-:W-:Y:S01]  /*5430*/  ULEA UR11, UR11, UR15, 0x1 ;  /* 0x0000000f0b0b7291 */ /* 0x000fe2000f8e083f */
[----:B------:R-:W-:Y:S01]  /*5440*/  SEL R4, R4, RZ, P1 ;  /* 0x000000ff04047207 */ /* 0x000fe20000800000 */
[----:B------:R-:W-:Y:S01]  /*5450*/  ULEA UR8, UR8, UR15, 0x1 ;  /* 0x0000000f08087291 */ /* 0x000fe2000f8e083f */
[----:B------:R-:W-:Y:S01]  /*5460*/  LOP3.LUT R3, R3, R10, RZ, 0x3c, !PT ;  /* 0x0000000a03037212 */ /* 0x000fe200078e3cff */
[----:B------:R-:W-:-:S02]  /*5470*/  UIADD3 UR20, UR11, 0x200, URZ ;  /* 0x000002000b147890 */ /* 0x000fc4000fffe03f */
[----:B------:R-:W-:Y:S02]  /*5480*/  UIADD3.X UR15, URZ, UR25, URZ, UP0, !UPT ;  /* 0x000000193f0f7290 */ /* 0x000fe400087fe43f */
[----:B------:R-:W-:Y:S01]  /*5490*/  UIADD3 UR21, UR8, 0x1c200, URZ ;  /* 0x0001c20008157890 */ /* 0x000fe2000fffe03f */
[----:B------:R-:W-:Y:S01]  /*54a0*/  UMOV UR16, 0x0 ;  /* 0x0000000000107882 */ /* 0x000fe20000000000 */
[----:B------:R-:W-:Y:S01]  /*54b0*/  UMOV UR17, 0x10000000 ;  /* 0x1000000000117882 */ /* 0x000fe20000000000 */
[----:B------:R-:W-:Y:S01]  /*54c0*/  UMOV UR11, UR22 ;  /* 0x00000016000b7c82 */ /* 0x000fe20008000000 */
[----:B------:R-:W-:-:S03]  /*54d0*/  UMOV UR8, UR20 ;  /* 0x0000001400087c82 */ /* 0x000fc60008000000 */
[----:B------:R0:W-:Y:S02]  /*54e0*/  UTMALDG.3D.MULTICAST [UR8], [UR14], UR19, desc[UR16] ;  /* 0x000010080e0073b4 */ /* 0x0001e40008011813 */
[----:B0-----:R-:W-:Y:S01]  /*54f0*/  UMOV UR8, UR21 ;  /* 0x0000001500087c82 */ /* 0x001fe20008000000 */
[----:B------:R-:W-:Y:S02]  /*5500*/  UMOV UR11, UR23 ;  /* 0x00000017000b7c82 */ /* 0x000fe40008000000 */
[----:B------:R0:W-:Y:S02]  /*5510*/  UTMALDG.3D.MULTICAST [UR8], [UR30], UR29, desc[UR16] ;  /* 0x000010081e0073b4 */ /* 0x0001e4000801181d */
[----:B0-----:R-:W-:Y:S05]  /*5520*/  @P3 BRA `(.L_x_113) ;  /* 0xfffffffc00303947 */ /* 0x001fea000383ffff */
.L_x_109:
[----:B------:R-:W-:Y:S05]  /*5530*/  BSYNC B1 ;  /* 0x0000000000017941 */ /* 0x000fea0003800000 */
.L_x_108:
[----:B------:R-:W2:Y:S01]  /*5540*/  LDL.64 R10, [R1] ;  /* 0x00000000010a7983 */ /* 0x000ea20000100a00 */
[----:B------:R-:W-:Y:S01]  /*5550*/  LOP3.LUT P4, RZ, R8, 0xff, RZ, 0xc0, !PT ;  /* 0x000000ff08ff7812 */ /* 0x000fe2000788c0ff */
[----:B------:R-:W-:Y:S01]  /*5560*/  VIADD R4, R7, UR40 ;  /* 0x0000002807047c36 */ /* 0x000fe20008000000 */
[----:B------:R-:W-:Y:S01]  /*5570*/  ULDC.64 UR8, c[0x0][0x650] ;  /* 0x0001940000087ab9 */ /* 0x000fe20000000a00 */
[----:B------:R-:W-:Y:S01]  /*5580*/  IMAD.U32 R5, RZ, RZ, UR40 ;  /* 0x00000028ff057e24 */ /* 0x000fe2000f8e00ff */
[----:B------:R-:W-:Y:S01]  /*5590*/  UISETP.GE.U32.AND UP0, UPT, UR40, 0xe, UPT ;  /* 0x0000000e2800788c */ /* 0x000fe2000bf06070 */
[----:B------:R-:W-:Y:S01]  /*55a0*/  BSSY B1, `(.L_x_114) ;  /* 0x0000070000017945 */ /* 0x000fe20003800000 */
[----:B------:R-:W-:Y:S01]  /*55b0*/  SHF.R.U32.HI R2, RZ, 0x1, R4 ;  /* 0x00000001ff027819 */ /* 0x000fe20000011604 */
[----:B------:R-:W-:Y:S01]  /*55c0*/  IMAD.MOV.U32 R19, RZ, RZ, -0x1 ;  /* 0xffffffffff137424 */ /* 0x000fe200078e00ff */
[----:B------:R-:W-:Y:S01]  /*55d0*/  ISETP.GT.U32.AND P1, PT, R4, 0xd, PT ;  /* 0x0000000d0400780c */ /* 0x000fe20003f24070 */
[----:B------:R-:W-:Y:S01]  /*55e0*/  IMAD.MOV.U32 R22, RZ, RZ, -0x1 ;  /* 0xffffffffff167424 */ /* 0x000fe200078e00ff */
[----:B------:R-:W-:-:S02]  /*55f0*/  PLOP3.LUT P3, PT, PT, PT, UP0, 0x80, 0x0 ;  /* 0x000000000000781c */ /* 0x000fc40003f6f008 */
[----:B------:R-:W-:Y:S01]  /*5600*/  ISETP.LT.U32.AND P1, PT, R5, 0xe, P1 ;  /* 0x0000000e0500780c */ /* 0x000fe20000f21070 */
[----:B------:R-:W0:Y:S01]  /*5610*/  @P4 S2R R8, SR_CgaCtaId ;  /* 0x0000000000084919 */ /* 0x000e220000008800 */
[----:B------:R-:W-:-:S04]  /*5620*/  @P4 MOV R3, 0x400 ;  /* 0x0000040000034802 */ /* 0x000fc80000000f00 */
[----:B0-----:R-:W-:Y:S01]  /*5630*/  @P4 LEA R8, R8, R3, 0x18 ;  /* 0x0000000308084211 */ /* 0x001fe200078ec0ff */
[----:B------:R-:W-:-:S03]  /*5640*/  IMAD.WIDE.U32 R2, R2, -0x6db6db6d, RZ ;  /* 0x9249249302027825 */ /* 0x000fc600078e00ff */
[----:B------:R0:W-:Y:S01]  /*5650*/  @P4 SYNCS.ARRIVE.TRANS64.A1T0 RZ, [R8+URZ+0x118], RZ ;  /* 0x000118ff08ff49a7 */ /* 0x0001e2000810003f */
[----:B------:R-:W-:Y:S01]  /*5660*/  IMAD.MOV.U32 R2, RZ, RZ, -0x1 ;  /* 0xffffffffff027424 */ /* 0x000fe200078e00ff */
[----:B------:R-:W-:Y:S02]  /*5670*/  SHF.R.U32.HI R5, RZ, 0x2, R3 ;  /* 0x00000002ff057819 */ /* 0x000fe40000011603 */
[----:B------:R-:W-:-:S03]  /*5680*/  SEL R3, RZ, 0x1, !P1 ;  /* 0x00000001ff037807 */ /* 0x000fc60004800000 */
[----:B------:R-:W-:Y:S01]  /*5690*/  IMAD R7, R5, -0xe, R4 ;  /* 0xfffffff205077824 */ /* 0x000fe200078e0204 */
[----:B------:R-:W-:Y:S02]  /*56a0*/  LOP3.LUT R0, R0, R3, RZ, 0x3c, !PT ;  /* 0x0000000300007212 */ /* 0x000fe400078e3cff */
[----:B------:R-:W-:Y:S02]  /*56b0*/  PRMT R3, RZ, 0x7610, R3 ;  /* 0x00007610ff037816 */ /* 0x000fe40000000003 */
[----:B------:R-:W-:Y:S02]  /*56c0*/  @P3 LOP3.LUT R0, R0, 0x1, R5, 0x78, !PT ;  /* 0x0000000100003812 */ /* 0x000fe400078e7805 */
[----:B0-----:R-:W-:Y:S02]  /*56d0*/  PRMT R8, RZ, 0x7610, R8 ;  /* 0x00007610ff087816 */ /* 0x001fe40000000008 */
[----:B--2---:R-:W-:-:S04]  /*56e0*/  IADD3 R18, P4, R18, R10, RZ ;  /* 0x0000000a12127210 */ /* 0x004fc80007f9e0ff */
[----:B------:R-:W-:Y:S01]  /*56f0*/  ISETP.GE.U32.AND P1, PT, R18, UR8, PT ;  /* 0x0000000812007c0c */ /* 0x000fe2000bf26070 */
[----:B------:R-:W-:-:S05]  /*5700*/  IMAD.X R17, R17, 0x1, R23, P4 ;  /* 0x0000000111117824 */ /* 0x000fca00020e0617 */
[----:B------:R-:W-:-:S13]  /*5710*/  ISETP.GE.U32.AND.EX P1, PT, R17, UR9, PT, P1 ;  /* 0x0000000911007c0c */ /* 0x000fda000bf26110 */
[----:B------:R-:W-:Y:S05]  /*5720*/  @P1 BRA `(.L_x_115) ;  /* 0x00000004005c1947 */ /* 0x000fea0003800000 */
[----:B------:R-:W0:Y:S01]  /*5730*/  S2R R11, SR_CTAID.X ;  /* 0x00000000000b7919 */ /* 0x000e220000002500 */
[----:B------:R-:W-:Y:S01]  /*5740*/  ULDC.64 UR8, c[0x0][0x628] ;  /* 0x00018a0000087ab9 */ /* 0x000fe20000000a00 */
[----:B------:R-:W1:Y:S01]  /*5750*/  LDC R12, c[0x0][0x144] ;  /* 0x00005100ff0c7b82 */ /* 0x000e620000000800 */
[----:B------:R-:W-:Y:S01]  /*5760*/  ISETP.NE.U32.AND P1, PT, RZ, UR8, PT ;  /* 0x00000008ff007c0c */ /* 0x000fe2000bf25070 */
[----:B------:R-:W2:Y:S01]  /*5770*/  S2R R9, SR_CTAID.Y ;  /* 0x0000000000097919 */ /* 0x000ea20000002600 */
[----:B------:R-:W-:Y:S01]  /*5780*/  ULDC UR10, c[0x0][0x150] ;  /* 0x00005400000a7ab9 */ /* 0x000fe20000000800 */
[----:B------:R-:W-:Y:S01]  /*5790*/  ULDC UR11, c[0x0][0x630] ;  /* 0x00018c00000b7ab9 */ /* 0x000fe20000000800 */
[----:B------:R-:W-:Y:S01]  /*57a0*/  ISETP.NE.AND.EX P1, PT, RZ, UR9, PT, P1 ;  /* 0x00000009ff007c0c */ /* 0x000fe2000bf25310 */
[----:B------:R-:W-:Y:S01]  /*57b0*/  IMAD.MOV.U32 R2, RZ, RZ, R18 ;  /* 0x000000ffff027224 */ /* 0x000fe200078e0012 */
[----:B0-----:R-:W-:-:S05]  /*57c0*/  I2FP.F32.U32 R3, R11 ;  /* 0x0000000b00037245 */ /* 0x001fca0000201000 */
[----:B------:R-:W-:Y:S01]  /*57d0*/  FMUL R14, R3, UR10 ;  /* 0x0000000a030e7c20 */ /* 0x000fe20008400000 */
[----:B------:R-:W-:-:S05]  /*57e0*/  IMAD.MOV.U32 R3, RZ, RZ, R17 ;  /* 0x000000ffff037224 */ /* 0x000fca00078e0011 */
[----:B--2---:R-:W-:Y:S05]  /*57f0*/  @!P1 BRA `(.L_x_116) ;  /* 0x0000000000289947 */ /* 0x004fea0003800000 */
[----:B------:R-:W-:Y:S02]  /*5800*/  ULDC UR10, c[0x0][0x634] ;  /* 0x00018d00000a7ab9 */ /* 0x000fe40000000800 */
[----:B------:R-:W-:-:S05]  /*5810*/  IADD3 R3, P1, R18, UR10, RZ ;  /* 0x0000000a12037c10 */ /* 0x000fca000ff3e0ff */
[----:B------:R-:W-:-:S04]  /*5820*/  IMAD.X R13, RZ, RZ, R17, P1 ;  /* 0x000000ffff0d7224 */ /* 0x000fc800008e0611 */
[----:B------:R-:W-:-:S04]  /*5830*/  IMAD.WIDE.U32 R4, R13, UR8, RZ ;  /* 0x000000080d047c25 */ /* 0x000fc8000f8e00ff */
[----:B------:R-:W-:-:S04]  /*5840*/  IMAD.WIDE.U32 R4, P1, R3, UR9, R4 ;  /* 0x0000000903047c25 */ /* 0x000fc8000f820004 */
[----:B------:R-:W-:-:S04]  /*5850*/  IMAD.WIDE.U32 R2, R3, UR8, RZ ;  /* 0x0000000803027c25 */ /* 0x000fc8000f8e00ff */
[----:B------:R-:W-:Y:S01]  /*5860*/  IMAD.MOV.U32 R2, RZ, RZ, R5 ;  /* 0x000000ffff027224 */ /* 0x000fe200078e0005 */
[----:B------:R-:W-:Y:S01]  /*5870*/  IADD3 RZ, P3, R3, R4, RZ ;  /* 0x0000000403ff7210 */ /* 0x000fe20007f7e0ff */
[----:B------:R-:W-:-:S04]  /*5880*/  IMAD.X R3, RZ, RZ, RZ, P1 ;  /* 0x000000ffff037224 */ /* 0x000fc800008e06ff */
[----:B------:R-:W-:-:S08]  /*5890*/  IMAD.WIDE.U32.X R2, R13, UR9, R2, P3 ;  /* 0x000000090d027c25 */ /* 0x000fd000098e0402 */
.L_x_116:
[--C-:B------:R-:W-:Y:S01]  /*58a0*/  SHF.R.U64 R10, R2, UR11, R3.reuse ;  /* 0x0000000b020a7c19 */ /* 0x100fe20008001203 */
[----:B------:R-:W0:Y:S01]  /*58b0*/  F2I.U32.TRUNC.NTZ R14, R14 ;  /* 0x0000000e000e7305 */ /* 0x000e22000020f000 */
[----:B------:R-:W-:Y:S01]  /*58c0*/  SHF.R.U32.HI R2, RZ, UR11, R3 ;  /* 0x0000000bff027c19 */ /* 0x000fe20008011603 */
[----:B------:R-:W-:Y:S01]  /*58d0*/  ULDC.64 UR8, c[0x0][0x620] ;  /* 0x0001880000087ab9 */ /* 0x000fe20000000a00 */
[----:B------:R-:W-:Y:S01]  /*58e0*/  IADD3 R5, P1, RZ, -R10, RZ ;  /* 0x8000000aff057210 */ /* 0x000fe20007f3e0ff */
[----:B------:R-:W-:Y:S01]  /*58f0*/  IMAD.MOV.U32 R3, RZ, RZ, R17 ;  /* 0x000000ffff037224 */ /* 0x000fe200078e0011 */
[----:B------:R-:W-:-:S03]  /*5900*/  ULDC.64 UR10, c[0x0][0x640] ;  /* 0x00019000000a7ab9 */ /* 0x000fc60000000a00 */
[----:B------:R-:W-:Y:S01]  /*5910*/  IMAD.X R2, RZ, RZ, ~R2, P1 ;  /* 0x000000ffff027224 */ /* 0x000fe200008e0e02 */
[----:B------:R-:W-:-:S03]  /*5920*/  ISETP.NE.U32.AND P1, PT, RZ, UR10, PT ;  /* 0x0000000aff007c0c */ /* 0x000fc6000bf25070 */
[----:B------:R-:W-:Y:S01]  /*5930*/  IMAD R4, R2, UR8, RZ ;  /* 0x0000000802047c24 */ /* 0x000fe2000f8e02ff */
[----:B------:R-:W-:Y:S01]  /*5940*/  ISETP.NE.AND.EX P1, PT, RZ, UR11, PT, P1 ;  /* 0x0000000bff007c0c */ /* 0x000fe2000bf25310 */
[----:B------:R-:W-:-:S04]  /*5950*/  IMAD.MOV.U32 R2, RZ, RZ, R18 ;  /* 0x000000ffff027224 */ /* 0x000fc800078e0012 */
[----:B------:R-:W-:Y:S01]  /*5960*/  IMAD.WIDE.U32 R2, R5, UR8, R2 ;  /* 0x0000000805027c25 */ /* 0x000fe2000f8e0002 */
[----:B------:R-:W-:-:S03]  /*5970*/  ULDC UR8, c[0x0][0x618] ;  /* 0x0001860000087ab9 */ /* 0x000fc60000000800 */
[----:B------:R-:W-:Y:S01]  /*5980*/  IMAD R5, R5, UR9, R4 ;  /* 0x0000000905057c24 */ /* 0x000fe2000f8e0204 */
[----:B------:R-:W-:Y:S01]  /*5990*/  ULDC UR9, c[0x0][0x154] ;  /* 0x0000550000097ab9 */ /* 0x000fe20000000800 */
[----:B0-----:R-:W-:Y:S02]  /*59a0*/  IMAD.MOV R4, RZ, RZ, -R14 ;  /* 0x000000ffff047224 */ /* 0x001fe400078e0a0e */
[----:B------:R-:W0:Y:S01]  /*59b0*/  LDC R14, c[0x0][0x148] ;  /* 0x00005200ff0e7b82 */ /* 0x000e220000000800 */
[----:B------:R-:W-:Y:S02]  /*59c0*/  IMAD.IADD R3, R3, 0x1, R5 ;  /* 0x0000000103037824 */ /* 0x000fe400078e0205 */
[----:B-1----:R-:W-:Y:S01]  /*59d0*/  IMAD R11, R12, R4, R11 ;  /* 0x000000040c0b7224 */ /* 0x002fe200078e020b */
[----:B------:R-:W-:Y:S02]  /*59e0*/  I2FP.F32.U32 R4, R9 ;  /* 0x0000000900047245 */ /* 0x000fe40000201000 */
[----:B------:R-:W-:-:S02]  /*59f0*/  SHF.R.U64 R12, R2, UR8, R3 ;  /* 0x00000008020c7c19 */ /* 0x000fc40008001203 */
[----:B------:R-:W-:Y:S01]  /*5a00*/  SHF.R.U32.HI R3, RZ, UR8, R3 ;  /* 0x00000008ff037c19 */ /* 0x000fe20008011603 */
[----:B------:R-:W-:Y:S01]  /*5a10*/  FMUL R4, R4, UR9 ;  /* 0x0000000904047c20 */ /* 0x000fe20008400000 */
[----:B------:R-:W-:Y:S02]  /*5a20*/  ULDC UR8, c[0x0][0x608] ;  /* 0x0001820000087ab9 */ /* 0x000fe40000000800 */
[--C-:B------:R-:W-:Y:S01]  /*5a30*/  SHF.R.U64 R15, R12, UR8, R3.reuse ;  /* 0x000000080c0f7c19 */ /* 0x100fe20008001203 */
[----:B------:R1:W2:Y:S01]  /*5a40*/  F2I.U32.TRUNC.NTZ R20, R4 ;  /* 0x0000000400147305 */ /* 0x0002a2000020f000 */
[----:B------:R-:W-:Y:S01]  /*5a50*/  SHF.R.U32.HI R2, RZ, UR8, R3 ;  /* 0x00000008ff027c19 */ /* 0x000fe20008011603 */
[----:B------:R-:W-:-:S03]  /*5a60*/  ULDC UR8, c[0x0][0x658] ;  /* 0x0001960000087ab9 */ /* 0x000fc60000000800 */
[--C-:B------:R-:W-:Y:S02]  /*5a70*/  SHF.R.U64 R13, R15, UR8, R2.reuse ;  /* 0x000000080f0d7c19 */ /* 0x100fe40008001202 */
[----:B------:R-:W-:-:S03]  /*5a80*/  SHF.R.U32.HI R19, RZ, UR8, R2 ;  /* 0x00000008ff137c19 */ /* 0x000fc60008011602 */
[----:B------:R-:W-:Y:S02]  /*5a90*/  IMAD.MOV.U32 R2, RZ, RZ, R13 ;  /* 0x000000ffff027224 */ /* 0x000fe400078e000d */
[----:B------:R-:W-:Y:S01]  /*5aa0*/  IMAD.MOV.U32 R3, RZ, RZ, R19 ;  /* 0x000000ffff037224 */ /* 0x000fe200078e0013 */
[----:B-1----:R-:W-:Y:S06]  /*5ab0*/  @!P1 BRA `(.L_x_117) ;  /* 0x0000000000289947 */ /* 0x002fec0003800000 */
        /* <DEDUP_REMOVED lines=10> */
.L_x_117:
[----:B------:R-:W1:Y:S01]  /*5b60*/  LDC R4, c[0x0][0x65c] ;  /* 0x00019700ff047b82 */ /* 0x000e620000000800 */
[----:B------:R-:W-:Y:S01]  /*5b70*/  ULDC UR8, c[0x0][0x648] ;  /* 0x0001920000087ab9 */ /* 0x000fe20000000800 */
[----:B------:R-:W-:Y:S01]  /*5b80*/  LOP3.LUT R15, R15, UR7, RZ, 0xc0, !PT ;  /* 0x000000070f0f7c12 */ /* 0x000fe2000f8ec0ff */
[----:B--2---:R-:W-:Y:S01]  /*5b90*/  IMAD.MOV R20, RZ, RZ, -R20 ;  /* 0x000000ffff147224 */ /* 0x004fe200078e0a14 */
[----:B------:R-:W-:Y:S01]  /*5ba0*/  SHF.R.U64 R2, R2, UR8, R3 ;  /* 0x0000000802027c19 */ /* 0x000fe20008001203 */
[----:B------:R-:W-:Y:S01]  /*5bb0*/  ULDC UR8, c[0x0][0x638] ;  /* 0x00018e0000087ab9 */ /* 0x000fe20000000800 */
[----:B------:R-:W-:Y:S01]  /*5bc0*/  LOP3.LUT R12, R12, UR4, RZ, 0xc0, !PT ;  /* 0x000000040c0c7c12 */ /* 0x000fe2000f8ec0ff */
[----:B------:R-:W-:Y:S01]  /*5bd0*/  ULDC UR9, c[0x0][0x610] ;  /* 0x0001840000097ab9 */ /* 0x000fe20000000800 */
[----:B------:R-:W-:Y:S01]  /*5be0*/  IMAD.MOV.U32 R3, RZ, RZ, 0x1 ;  /* 0x00000001ff037424 */ /* 0x000fe200078e00ff */
[----:B-1----:R-:W-:Y:S01]  /*5bf0*/  ISETP.NE.AND P1, PT, R4, 0x1, PT ;  /* 0x000000010400780c */ /* 0x002fe20003f25270 */
[----:B------:R-:W-:-:S02]  /*5c00*/  IMAD.MOV R4, RZ, RZ, -R2 ;  /* 0x000000ffff047224 */ /* 0x000fc400078e0a02 */
[----:B------:R-:W-:Y:S02]  /*5c10*/  IMAD R2, R2, UR5, R15 ;  /* 0x0000000502027c24 */ /* 0x000fe4000f8e020f */
[----:B------:R-:W-:Y:S01]  /*5c20*/  IMAD R13, R4, UR8, R13 ;  /* 0x00000008040d7c24 */ /* 0x000fe2000f8e020d */
[----:B------:R-:W-:-:S07]  /*5c30*/  ULDC UR8, c[0x0][0x600] ;  /* 0x0001800000087ab9 */ /* 0x000fce0000000800 */
[----:B0-----:R-:W-:-:S04]  /*5c40*/  @P1 IMAD R11, R14, R20, R9 ;  /* 0x000000140e0b1224 */ /* 0x001fc800078e0209 */
[----:B------:R-:W-:Y:S02]  /*5c50*/  IMAD R11, R2, UR9, R11 ;  /* 0x00000009020b7c24 */ /* 0x000fe4000f8e020b */
[----:B------:R-:W-:-:S05]  /*5c60*/  IMAD R2, R13, UR8, R12 ;  /* 0x000000080d027c24 */ /* 0x000fca000f8e020c */
[----:B------:R-:W-:Y:S02]  /*5c70*/  SEL R22, R2, R11, !P1 ;  /* 0x0000000b02167207 */ /* 0x000fe40004800000 */
[----:B------:R-:W-:Y:S01]  /*5c80*/  SEL R19, R11, R2, !P1 ;  /* 0x000000020b137207 */ /* 0x000fe20004800000 */
[----:B------:R-:W-:-:S07]  /*5c90*/  IMAD.MOV.U32 R2, RZ, RZ, R10 ;  /* 0x000000ffff027224 */ /* 0x000fce00078e000a */
.L_x_115:
[----:B------:R-:W-:Y:S05]  /*5ca0*/  BSYNC B1 ;  /* 0x0000000000017941 */ /* 0x000fea0003800000 */
.L_x_114:
[----:B------:R-:W-:-:S13]  /*5cb0*/  LOP3.LUT P1, RZ, R3, 0xff, RZ, 0xc0, !PT ;  /* 0x000000ff03ff7812 */ /* 0x000fda000782c0ff */
[----:B------:R-:W-:Y:S05]  /*5cc0*/  @P1 BRA `(.L_x_118) ;  /* 0xfffffff400101947 */ /* 0x000fea000383ffff */
[----:B------:R-:W-:Y:S05]  /*5cd0*/  BSYNC B0 ;  /* 0x0000000000007941 */ /* 0x000fea0003800000 */
.L_x_106:
[----:B------:R-:W-:-:S03]  /*5ce0*/  UMOV UR8, 0xffffffff ;  /* 0xffffffff00087882 */ /* 0x000fc60000000000 */
[----:B------:R-:W-:Y:S05]  /*5cf0*/  BRA.DIV UR8, `(.L_x_119) ;  /* 0x0000000a08a87947 */ /* 0x000fea000b800000 */
[----:B------:R-:W-:-:S13]  /*5d00*/  ELECT P6, URZ, PT ;  /* 0x00000000003f782f */ /* 0x000fda00038c0000 */
.L_x_145:
[----:B------:R-:W-:Y:S04]  /*5d10*/  BSSY B0, `(.L_x_120) ;  /* 0x0000085000007945 */ /* 0x000fe80003800000 */
[----:B------:R-:W-:Y:S05]  /*5d20*/  @!P6 BRA `(.L_x_121) ;  /* 0x00000008000ce947 */ /* 0x000fea0003800000 */
[----:B------:R-:W-:-:S04]  /*5d30*/  LOP3.LUT R16, R16, 0x2, RZ, 0xfc, !PT ;  /* 0x0000000210107812 */ /* 0x000fc800078efcff */
[----:B------:R-:W-:-:S13]  /*5d40*/  ISETP.NE.AND P0, PT, R16, 0x3, PT ;  /* 0x000000031000780c */ /* 0x000fda0003f05270 */
[----:B------:R-:W-:Y:S05]  /*5d50*/  @!P0 BRA `(.L_x_122) ;  /* 0x0000000000048947 */ /* 0x000fea0003800000 */
[----:B------:R-:W-:Y:S01]  /*5d60*/  BPT.TRAP 0x1 ;  /* 0x000000040000795c */ /* 0x000fe20000300000 */
.L_x_122:
[----:B------:R-:W0:Y:S01]  /*5d70*/  S2R R3, SR_CgaCtaId ;  /* 0x0000000000037919 */ /* 0x000e220000008800 */
[----:B------:R-:W-:Y:S02]  /*5d80*/  MOV R2, 0x400 ;  /* 0x0000040000027802 */ /* 0x000fe40000000f00 */
[----:B------:R-:W-:Y:S02]  /*5d90*/  SHF.L.U32 R4, R0, 0x1f, RZ ;  /* 0x0000001f00047819 */ /* 0x000fe400000006ff */
[----:B0-----:R-:W-:-:S05]  /*5da0*/  LEA R2, R3, R2, 0x18 ;  /* 0x0000000203027211 */ /* 0x001fca00078ec0ff */
[----:B------:R-:W-:-:S04]  /*5db0*/  VIADD R2, R2, 0x70 ;  /* 0x0000007002027836 */ /* 0x000fc80000000000 */
[C---:B------:R-:W-:Y:S02]  /*5dc0*/  IMAD R9, R7.reuse, 0x8, R2 ;  /* 0x0000000807097824 */ /* 0x040fe400078e0202 */
[----:B------:R-:W-:Y:S02]  /*5dd0*/  VIADD R7, R7, 0x1 ;  /* 0x0000000107077836 */ /* 0x000fe40000000000 */
[----:B------:R-:W0:Y:S03]  /*5de0*/  SYNCS.PHASECHK.TRANS64.TRYWAIT P0, [R9+URZ], R4 ;  /* 0x00000004090075a7 */ /* 0x000e26000800017f */
[----:B------:R-:W-:-:S04]  /*5df0*/  ISETP.NE.AND P1, PT, R7, 0xe, PT ;  /* 0x0000000e0700780c */ /* 0x000fc80003f25270 */
[----:B------:R-:W-:Y:S02]  /*5e00*/  SEL R3, RZ, 0x1, P1 ;  /* 0x00000001ff037807 */ /* 0x000fe40000800000 */
[----:B------:R-:W-:Y:S02]  /*5e10*/  SEL R7, R7, RZ, P1 ;  /* 0x000000ff07077207 */ /* 0x000fe40000800000 */
[----:B------:R-:W-:-:S03]  /*5e20*/  LOP3.LUT R6, R0, R3, RZ, 0x3c, !PT ;  /* 0x0000000300067212 */ /* 0x000fc600078e3cff */
[----:B------:R-:W-:Y:S01]  /*5e30*/  IMAD R8, R7, 0x8, R2 ;  /* 0x0000000807087824 */ /* 0x000fe200078e0202 */
[----:B------:R-:W-:Y:S01]  /*5e40*/  SHF.L.U32 R5, R6, 0x1f, RZ ;  /* 0x0000001f06057819 */ /* 0x000fe200000006ff */
[----:B0-----:R-:W-:Y:S06]  /*5e50*/  @!P0 BRA `(.L_x_123) ;  /* 0x0000000800708947 */ /* 0x001fec0003800000 */
.L_x_146:
[----:B------:R-:W1:Y:S01]  /*5e60*/  SYNCS.PHASECHK.TRANS64.TRYWAIT P0, [R8+URZ], R5 ;  /* 0x00000005080075a7 */ /* 0x000e62000800017f */
[----:B------:R-:W-:-:S05]  /*5e70*/  VIADD R0, R7, 0x1 ;  /* 0x0000000107007836 */ /* 0x000fca0000000000 */
[----:B------:R-:W-:-:S04]  /*5e80*/  ISETP.NE.AND P1, PT, R0, 0xe, PT ;  /* 0x0000000e0000780c */ /* 0x000fc80003f25270 */
[----:B------:R-:W-:Y:S02]  /*5e90*/  SEL R3, RZ, 0x1, P1 ;  /* 0x00000001ff037807 */ /* 0x000fe40000800000 */
[----:B------:R-:W-:Y:S02]  /*5ea0*/  SEL R7, R0, RZ, P1 ;  /* 0x000000ff00077207 */ /* 0x000fe40000800000 */
[----:B------:R-:W-:-:S03]  /*5eb0*/  LOP3.LUT R6, R6, R3, RZ, 0x3c, !PT ;  /* 0x0000000306067212 */ /* 0x000fc600078e3cff */
[----:B0-----:R-:W-:Y:S01]  /*5ec0*/  IMAD R9, R7, 0x8, R2 ;  /* 0x0000000807097824 */ /* 0x001fe200078e0202 */
[----:B------:R-:W-:Y:S01]  /*5ed0*/  SHF.L.U32 R4, R6, 0x1f, RZ ;  /* 0x0000001f06047819 */ /* 0x000fe200000006ff */
[----:B-1----:R-:W-:Y:S06]  /*5ee0*/  @!P0 BRA `(.L_x_124) ;  /* 0x0000000800608947 */ /* 0x002fec0003800000 */
.L_x_147:
        /* <DEDUP_REMOVED lines=9> */
.L_x_148:
        /* <DEDUP_REMOVED lines=9> */
.L_x_149:
        /* <DEDUP_REMOVED lines=9> */
.L_x_150:
        /* <DEDUP_REMOVED lines=9> */
.L_x_151:
        /* <DEDUP_REMOVED lines=9> */
.L_x_152:
        /* <DEDUP_REMOVED lines=9> */
.L_x_153:
        /* <DEDUP_REMOVED lines=9> */
.L_x_154:
        /* <DEDUP_REMOVED lines=9> */
.L_x_155:
        /* <DEDUP_REMOVED lines=9> */
.L_x_156:
[----:B------:R-:W1:Y:S01]  /*6400*/  SYNCS.PHASECHK.TRANS64.TRYWAIT P0, [R8+URZ], R5 ;  /* 0x00000005080075a7 */ /* 0x000e62000800017f */
[----:B------:R-:W-:-:S05]  /*6410*/  VIADD R0, R7, 0x1 ;  /* 0x0000000107007836 */ /* 0x000fca0000000000 */
[----:B------:R-:W-:-:S04]  /*6420*/  ISETP.NE.AND P1, PT, R0, 0xe, PT ;  /* 0x0000000e0000780c */ /* 0x000fc80003f25270 */
[----:B------:R-:W-:Y:S02]  /*6430*/  SEL R3, RZ, 0x1, P1 ;  /* 0x00000001ff037807 */ /* 0x000fe40000800000 */
[----:B------:R-:W-:Y:S02]  /*6440*/  SEL R7, R0, RZ, P1 ;  /* 0x000000ff00077207 */ /* 0x000fe40000800000 */
[----:B0-----:R-:W-:-:S03]  /*6450*/  LOP3.LUT R9, R6, R3, RZ, 0x3c, !PT ;  /* 0x0000000306097212 */ /* 0x001fc600078e3cff */
[----:B------:R-:W-:Y:S01]  /*6460*/  IMAD R11, R7, 0x8, R2 ;  /* 0x00000008070b7824 */ /* 0x000fe200078e0202 */
[----:B------:R-:W-:Y:S01]  /*6470*/  SHF.L.U32 R6, R9, 0x1f, RZ ;  /* 0x0000001f09067819 */ /* 0x000fe200000006ff */
[----:B-1----:R-:W-:Y:S06]  /*6480*/  @!P0 BRA `(.L_x_134) ;  /* 0x0000000400c08947 */ /* 0x002fec0003800000 */
.L_x_157:
[----:B------:R-:W1:Y:S01]  /*6490*/  SYNCS.PHASECHK.TRANS64.TRYWAIT P0, [R11+URZ], R6 ;  /* 0x000000060b0075a7 */ /* 0x000e62000800017f */
[----:B------:R-:W-:-:S05]  /*64a0*/  VIADD R0, R7, 0x1 ;  /* 0x0000000107007836 */ /* 0x000fca0000000000 */
[----:B------:R-:W-:-:S04]  /*64b0*/  ISETP.NE.AND P1, PT, R0, 0xe, PT ;  /* 0x0000000e0000780c */ /* 0x000fc80003f25270 */
[----:B------:R-:W-:Y:S02]  /*64c0*/  SEL R4, RZ, 0x1, P1 ;  /* 0x00000001ff047807 */ /* 0x000fe40000800000 */
[----:B------:R-:W-:Y:S02]  /*64d0*/  SEL R3, R0, RZ, P1 ;  /* 0x000000ff00037207 */ /* 0x000fe40000800000 */
[----:B------:R-:W-:Y:S01]  /*64e0*/  LOP3.LUT R0, R9, R4, RZ, 0x3c, !PT ;  /* 0x0000000409007212 */ /* 0x000fe200078e3cff */
[----:B-1----:R-:W-:Y:S06]  /*64f0*/  @!P0 BRA `(.L_x_135) ;  /* 0x0000000400b88947 */ /* 0x002fec0003800000 */
.L_x_158:
[----:B------:R-:W-:Y:S01]  /*6500*/  IMAD R3, R3, 0x8, R2 ;  /* 0x0000000803037824 */ /* 0x000fe200078e0202 */
[----:B------:R-:W-:-:S07]  /*6510*/  SHF.L.U32 R0, R0, 0x1f, RZ ;  /* 0x0000001f00007819 */ /* 0x000fce00000006ff */
.L_x_136:
[----:B--2---:R2:W3:Y:S02]  /*6520*/  SYNCS.PHASECHK.TRANS64.TRYWAIT P0, [R3+URZ], R0 ;  /* 0x00000000030075a7 */ /* 0x0044e4000800017f */
[----:B---3--:R-:W-:Y:S05]  /*6530*/  @!P0 NANOSLEEP.SYNCS 0x989680 ;  /* 0x009896800000895d */ /* 0x008fea0003900000 */
[----:B------:R-:W3:Y:S02]  /*6540*/  @!P0 SYNCS.PHASECHK.TRANS64 P0, [R3+URZ], R0 ;  /* 0x00000000030085a7 */ /* 0x000ee4000800007f */
[----:B---3--:R-:W-:Y:S05]  /*6550*/  @!P0 BRA `(.L_x_136) ;  /* 0xfffffffc00f08947 */ /* 0x008fea000383ffff */
.L_x_121:
[----:B------:R-:W-:Y:S05]  /*6560*/  BSYNC B0 ;  /* 0x0000000000007941 */ /* 0x000fea0003800000 */
.L_x_120:
[----:B------:R-:W-:Y:S05]  /*6570*/  EXIT ;  /* 0x000000000000794d */ /* 0x000fea0003800000 */
.L_x_20:
[----:B-1----:R1:W2:Y:S02]  /*6580*/  SYNCS.PHASECHK.TRANS64.TRYWAIT P0, [R65+URZ], R0 ;  /* 0x00000000410075a7 */ /* 0x0022a4000800017f */
[----:B--2---:R-:W-:Y:S05]  /*6590*/  @!P0 NANOSLEEP.SYNCS 0x989680 ;  /* 0x009896800000895d */ /* 0x004fea0003900000 */
[----:B------:R-:W2:Y:S02]  /*65a0*/  @!P0 SYNCS.PHASECHK.TRANS64 P0, [R65+URZ], R0 ;  /* 0x00000000410085a7 */ /* 0x000ea4000800007f */
[----:B--2---:R-:W-:Y:S05]  /*65b0*/  @!P0 BRA `(.L_x_20) ;  /* 0xfffffffc00f08947 */ /* 0x004fea000383ffff */
[----:B------:R-:W-:Y:S05]  /*65c0*/  BRA `(.L_x_137) ;  /* 0xffffffb000cc7947 */ /* 0x000fea000383ffff */
.L_x_25:
[----:B--2---:R2:W3:Y:S02]  /*65d0*/  SYNCS.PHASECHK.TRANS64.TRYWAIT P1, [R3+URZ], R0 ;  /* 0x00000000030075a7 */ /* 0x0044e4000802017f */
[----:B---3--:R-:W-:Y:S05]  /*65e0*/  @!P1 NANOSLEEP.SYNCS 0x989680 ;  /* 0x009896800000995d */ /* 0x008fea0003900000 */
[----:B------:R-:W3:Y:S02]  /*65f0*/  @!P1 SYNCS.PHASECHK.TRANS64 P1, [R3+URZ], R0 ;  /* 0x00000000030095a7 */ /* 0x000ee4000802007f */
[----:B---3--:R-:W-:Y:S05]  /*6600*/  @!P1 BRA `(.L_x_25) ;  /* 0xfffffffc00f09947 */ /* 0x008fea000383ffff */
[----:B------:R-:W-:Y:S05]  /*6610*/  BRA `(.L_x_24) ;  /* 0xffffffb400307947 */ /* 0x000fea000383ffff */
.L_x_30:
[----:B--2---:R-:W-:-:S04]  /*6620*/  IMAD.U32 R5, RZ, RZ, UR4 ;  /* 0x00000004ff057e24 */ /* 0x004fc8000f8e00ff */
[----:B------:R2:W3:Y:S03]  /*6630*/  SYNCS.PHASECHK.TRANS64.TRYWAIT P1, [R5+URZ], R4 ;  /* 0x00000004050075a7 */ /* 0x0004e6000802017f */
[----:B---3--:R-:W-:Y:S05]  /*6640*/  @!P1 NANOSLEEP.SYNCS 0x989680 ;  /* 0x009896800000995d */ /* 0x008fea0003900000 */
[----:B------:R-:W3:Y:S02]  /*6650*/  @!P1 SYNCS.PHASECHK.TRANS64 P1, [R5+URZ], R4 ;  /* 0x00000004050095a7 */ /* 0x000ee4000802007f */
[----:B---3--:R-:W-:Y:S05]  /*6660*/  @!P1 BRA `(.L_x_30) ;  /* 0xfffffffc00ec9947 */ /* 0x008fea000383ffff */
[----:B------:R-:W-:Y:S05]  /*6670*/  BRA `(.L_x_29) ;  /* 0xffffffb400e87947 */ /* 0x000fea000383ffff */
.L_x_38:
[----:B-1----:R1:W2:Y:S02]  /*6680*/  SYNCS.PHASECHK.TRANS64.TRYWAIT P0, [R65+URZ+0x10], R0 ;  /* 0x00001000410075a7 */ /* 0x0022a4000800017f */
[----:B--2---:R-:W-:Y:S05]  /*6690*/  @!P0 NANOSLEEP.SYNCS 0x989680 ;  /* 0x009896800000895d */ /* 0x004fea0003900000 */
[----:B------:R-:W2:Y:S02]  /*66a0*/  @!P0 SYNCS.PHASECHK.TRANS64 P0, [R65+URZ+0x10], R0 ;  /* 0x00001000410085a7 */ /* 0x000ea4000800007f */
[----:B--2---:R-:W-:Y:S05]  /*66b0*/  @!P0 BRA `(.L_x_38) ;  /* 0xfffffffc00f08947 */ /* 0x004fea000383ffff */
[----:B------:R-:W-:Y:S05]  /*66c0*/  BRA `(.L_x_138) ;  /* 0xffffffbc00407947 */ /* 0x000fea000383ffff */
.L_x_107:
[----:B------:R-:W-:Y:S01]  /*66d0*/  BSSY B1, `(.L_x_139) ;  /* 0x0000006000017945 */ /* 0x000fe20003800000 */
[----:B------:R-:W-:-:S07]  /*66e0*/  IMAD.MOV.U32 R15, RZ, RZ, -0x1 ;  /* 0xffffffffff0f7424 */ /* 0x000fce00078e00ff */
[----:B-----5:R-:W-:Y:S05]  /*66f0*/  WARPSYNC.COLLECTIVE R15, `(.L_x_140) ;  /* 0x000000000f0c7348 */ /* 0x020fea0003c00000 */
[----:B------:R-:W-:Y:S02]  /*6700*/  ELECT P6, UR62, PT ;  /* 0x00000000003e782f */ /* 0x000fe400038c0000 */
[----:B------:R-:W-:Y:S01]  /*6710*/  MOV R14, UR62 ;  /* 0x0000003e000e7c02 */ /* 0x000fe20008000f00 */
[----:B-----5:R-:W-:Y:S10]  /*6720*/  ENDCOLLECTIVE ;  /* 0x000000000000791b */ /* 0x020ff40003800000 */
.L_x_140:
[----:B------:R-:W-:Y:S05]  /*6730*/  BSYNC B1 ;  /* 0x0000000000017941 */ /* 0x000fea0003800000 */
.L_x_139:
[----:B------:R-:W-:Y:S05]  /*6740*/  BRA `(.L_x_141) ;  /* 0xffffffe8007c7947 */ /* 0x000fea000383ffff */
.L_x_110:
[----:B0-----:R0:W1:Y:S02]  /*6750*/  SYNCS.PHASECHK.TRANS64.TRYWAIT P1, [R10+URZ+0x70], R5 ;  /* 0x000070050a0075a7 */ /* 0x001064000802017f */
[----:B-1----:R-:W-:Y:S05]  /*6760*/  @!P1 NANOSLEEP.SYNCS 0x989680 ;  /* 0x009896800000995d */ /* 0x002fea0003900000 */
[----:B------:R-:W1:Y:S02]  /*6770*/  @!P1 SYNCS.PHASECHK.TRANS64 P1, [R10+URZ+0x70], R5 ;  /* 0x000070050a0095a7 */ /* 0x000e64000802007f */
[----:B-1----:R-:W-:Y:S05]  /*6780*/  @!P1 BRA `(.L_x_110) ;  /* 0xfffffffc00f09947 */ /* 0x002fea000383ffff */
[----:B------:R-:W-:Y:S05]  /*6790*/  BRA `(.L_x_142) ;  /* 0xffffffe800b47947 */ /* 0x000fea000383ffff */
.L_x_119:
[----:B------:R-:W-:Y:S01]  /*67a0*/  BSSY B0, `(.L_x_143) ;  /* 0x0000006000007945 */ /* 0x000fe20003800000 */
[----:B------:R-:W-:-:S07]  /*67b0*/  IMAD.MOV.U32 R15, RZ, RZ, -0x1 ;  /* 0xffffffffff0f7424 */ /* 0x000fce00078e00ff */
[----:B-----5:R-:W-:Y:S05]  /*67c0*/  WARPSYNC.COLLECTIVE R15, `(.L_x_144) ;  /* 0x000000000f0c7348 */ /* 0x020fea0003c00000 */
[----:B------:R-:W-:Y:S02]  /*67d0*/  ELECT P6, UR62, PT ;  /* 0x00000000003e782f */ /* 0x000fe400038c0000 */
[----:B------:R-:W-:Y:S01]  /*67e0*/  MOV R14, UR62 ;  /* 0x0000003e000e7c02 */ /* 0x000fe20008000f00 */
[----:B-----5:R-:W-:Y:S10]  /*67f0*/  ENDCOLLECTIVE ;  /* 0x000000000000791b */ /* 0x020ff40003800000 */
.L_x_144:
[----:B------:R-:W-:Y:S05]  /*6800*/  BSYNC B0 ;  /* 0x0000000000007941 */ /* 0x000fea0003800000 */
.L_x_143:
[----:B------:R-:W-:Y:S05]  /*6810*/  BRA `(.L_x_145) ;  /* 0xfffffff4003c7947 */ /* 0x000fea000383ffff */
.L_x_123:
[----:B0-----:R0:W1:Y:S02]  /*6820*/  SYNCS.PHASECHK.TRANS64.TRYWAIT P0, [R9+URZ], R4 ;  /* 0x00000004090075a7 */ /* 0x001064000800017f */
[----:B-1----:R-:W-:Y:S05]  /*6830*/  @!P0 NANOSLEEP.SYNCS 0x989680 ;  /* 0x009896800000895d */ /* 0x002fea0003900000 */
[----:B------:R-:W1:Y:S02]  /*6840*/  @!P0 SYNCS.PHASECHK.TRANS64 P0, [R9+URZ], R4 ;  /* 0x00000004090085a7 */ /* 0x000e64000800007f */
[----:B-1----:R-:W-:Y:S05]  /*6850*/  @!P0 BRA `(.L_x_123) ;  /* 0xfffffffc00f08947 */ /* 0x002fea000383ffff */
[----:B------:R-:W-:Y:S05]  /*6860*/  BRA `(.L_x_146) ;  /* 0xfffffff4007c7947 */ /* 0x000fea000383ffff */
.L_x_124:
[----:B0-----:R0:W1:Y:S02]  /*6870*/  SYNCS.PHASECHK.TRANS64.TRYWAIT P0, [R8+URZ], R5 ;  /* 0x00000005080075a7 */ /* 0x001064000800017f */
[----:B-1----:R-:W-:Y:S05]  /*6880*/  @!P0 NANOSLEEP.SYNCS 0x989680 ;  /* 0x009896800000895d */ /* 0x002fea0003900000 */
[----:B------:R-:W1:Y:S02]  /*6890*/  @!P0 SYNCS.PHASECHK.TRANS64 P0, [R8+URZ], R5 ;  /* 0x00000005080085a7 */ /* 0x000e64000800007f */
[----:B-1----:R-:W-:Y:S05]  /*68a0*/  @!P0 BRA `(.L_x_124) ;  /* 0xfffffffc00f08947 */ /* 0x002fea000383ffff */
[----:B------:R-:W-:Y:S05]  /*68b0*/  BRA `(.L_x_147) ;  /* 0xfffffff4008c7947 */ /* 0x000fea000383ffff */
.L_x_125:
[----:B0-----:R0:W1:Y:S02]  /*68c0*/  SYNCS.PHASECHK.TRANS64.TRYWAIT P0, [R9+URZ], R4 ;  /* 0x00000004090075a7 */ /* 0x001064000800017f */
[----:B-1----:R-:W-:Y:S05]  /*68d0*/  @!P0 NANOSLEEP.SYNCS 0x989680 ;  /* 0x009896800000895d */ /* 0x002fea0003900000 */
[----:B------:R-:W1:Y:S02]  /*68e0*/  @!P0 SYNCS.PHASECHK.TRANS64 P0, [R9+URZ], R4 ;  /* 0x00000004090085a7 */ /* 0x000e64000800007f */
[----:B-1----:R-:W-:Y:S05]  /*68f0*/  @!P0 BRA `(.L_x_125) ;  /* 0xfffffffc00f08947 */ /* 0x002fea000383ffff */
[----:B------:R-:W-:Y:S05]  /*6900*/  BRA `(.L_x_148) ;  /* 0xfffffff4009c7947 */ /* 0x000fea000383ffff */
.L_x_126:
[----:B0-----:R0:W1:Y:S02]  /*6910*/  SYNCS.PHASECHK.TRANS64.TRYWAIT P0, [R8+URZ], R5 ;  /* 0x00000005080075a7 */ /* 0x001064000800017f */
[----:B-1----:R-:W-:Y:S05]  /*6920*/  @!P0 NANOSLEEP.SYNCS 0x989680 ;  /* 0x009896800000895d */ /* 0x002fea0003900000 */
[----:B------:R-:W1:Y:S02]  /*6930*/  @!P0 SYNCS.PHASECHK.TRANS64 P0, [R8+URZ], R5 ;  /* 0x00000005080085a7 */ /* 0x000e64000800007f */
[----:B-1----:R-:W-:Y:S05]  /*6940*/  @!P0 BRA `(.L_x_126) ;  /* 0xfffffffc00f08947 */ /* 0x002fea000383ffff */
[----:B------:R-:W-:Y:S05]  /*6950*/  BRA `(.L_x_149) ;  /* 0xfffffff400ac7947 */ /* 0x000fea000383ffff */
.L_x_127:
[----:B0-----:R0:W1:Y:S02]  /*6960*/  SYNCS.PHASECHK.TRANS64.TRYWAIT P0, [R9+URZ], R4 ;  /* 0x00000004090075a7 */ /* 0x001064000800017f */
[----:B-1----:R-:W-:Y:S05]  /*6970*/  @!P0 NANOSLEEP.SYNCS 0x989680 ;  /* 0x009896800000895d */ /* 0x002fea0003900000 */
[----:B------:R-:W1:Y:S02]  /*6980*/  @!P0 SYNCS.PHASECHK.TRANS64 P0, [R9+URZ], R4 ;  /* 0x00000004090085a7 */ /* 0x000e64000800007f */
[----:B-1----:R-:W-:Y:S05]  /*6990*/  @!P0 BRA `(.L_x_127) ;  /* 0xfffffffc00f08947 */ /* 0x002fea000383ffff */
[----:B------:R-:W-:Y:S05]  /*69a0*/  BRA `(.L_x_150) ;  /* 0xfffffff400bc7947 */ /* 0x000fea000383ffff */
.L_x_128:
[----:B0-----:R0:W1:Y:S02]  /*69b0*/  SYNCS.PHASECHK.TRANS64.TRYWAIT P0, [R8+URZ], R5 ;  /* 0x00000005080075a7 */ /* 0x001064000800017f */
[----:B-1----:R-:W-:Y:S05]  /*69c0*/  @!P0 NANOSLEEP.SYNCS 0x989680 ;  /* 0x009896800000895d */ /* 0x002fea0003900000 */
[----:B------:R-:W1:Y:S02]  /*69d0*/  @!P0 SYNCS.PHASECHK.TRANS64 P0, [R8+URZ], R5 ;  /* 0x00000005080085a7 */ /* 0x000e64000800007f */
[----:B-1----:R-:W-:Y:S05]  /*69e0*/  @!P0 BRA `(.L_x_128) ;  /* 0xfffffffc00f08947 */ /* 0x002fea000383ffff */
[----:B------:R-:W-:Y:S05]  /*69f0*/  BRA `(.L_x_151) ;  /* 0xfffffff400cc7947 */ /* 0x000fea000383ffff */
.L_x_129:
[----:B0-----:R0:W1:Y:S02]  /*6a00*/  SYNCS.PHASECHK.TRANS64.TRYWAIT P0, [R9+URZ], R4 ;  /* 0x00000004090075a7 */ /* 0x001064000800017f */
[----:B-1----:R-:W-:Y:S05]  /*6a10*/  @!P0 NANOSLEEP.SYNCS 0x989680 ;  /* 0x009896800000895d */ /* 0x002fea0003900000 */
[----:B------:R-:W1:Y:S02]  /*6a20*/  @!P0 SYNCS.PHASECHK.TRANS64 P0, [R9+URZ], R4 ;  /* 0x00000004090085a7 */ /* 0x000e64000800007f */
[----:B-1----:R-:W-:Y:S05]  /*6a30*/  @!P0 BRA `(.L_x_129) ;  /* 0xfffffffc00f08947 */ /* 0x002fea000383ffff */
[----:B------:R-:W-:Y:S05]  /*6a40*/  BRA `(.L_x_152) ;  /* 0xfffffff400dc7947 */ /* 0x000fea000383ffff */
.L_x_130:
[----:B0-----:R0:W1:Y:S02]  /*6a50*/  SYNCS.PHASECHK.TRANS64.TRYWAIT P0, [R8+URZ], R5 ;  /* 0x00000005080075a7 */ /* 0x001064000800017f */
[----:B-1----:R-:W-:Y:S05]  /*6a60*/  @!P0 NANOSLEEP.SYNCS 0x989680 ;  /* 0x009896800000895d */ /* 0x002fea0003900000 */
[----:B------:R-:W1:Y:S02]  /*6a70*/  @!P0 SYNCS.PHASECHK.TRANS64 P0, [R8+URZ], R5 ;  /* 0x00000005080085a7 */ /* 0x000e64000800007f */
[----:B-1----:R-:W-:Y:S05]  /*6a80*/  @!P0 BRA `(.L_x_130) ;  /* 0xfffffffc00f08947 */ /* 0x002fea000383ffff */
[----:B------:R-:W-:Y:S05]  /*6a90*/  BRA `(.L_x_153) ;  /* 0xfffffff400ec7947 */ /* 0x000fea000383ffff */
.L_x_131:
[----:B0-----:R0:W1:Y:S02]  /*6aa0*/  SYNCS.PHASECHK.TRANS64.TRYWAIT P0, [R9+URZ], R4 ;  /* 0x00000004090075a7 */ /* 0x001064000800017f */
[----:B-1----:R-:W-:Y:S05]  /*6ab0*/  @!P0 NANOSLEEP.SYNCS 0x989680 ;  /* 0x009896800000895d */ /* 0x002fea0003900000 */
[----:B------:R-:W1:Y:S02]  /*6ac0*/  @!P0 SYNCS.PHASECHK.TRANS64 P0, [R9+URZ], R4 ;  /* 0x00000004090085a7 */ /* 0x000e64000800007f */
[----:B-1----:R-:W-:Y:S05]  /*6ad0*/  @!P0 BRA `(.L_x_131) ;  /* 0xfffffffc00f08947 */ /* 0x002fea000383ffff */
[----:B------:R-:W-:Y:S05]  /*6ae0*/  BRA `(.L_x_154) ;  /* 0xfffffff400fc7947 */ /* 0x000fea000383ffff */
.L_x_132:
[----:B0-----:R0:W1:Y:S02]  /*6af0*/  SYNCS.PHASECHK.TRANS64.TRYWAIT P0, [R8+URZ], R5 ;  /* 0x00000005080075a7 */ /* 0x001064000800017f */
[----:B-1----:R-:W-:Y:S05]  /*6b00*/  @!P0 NANOSLEEP.SYNCS 0x989680 ;  /* 0x009896800000895d */ /* 0x002fea0003900000 */
[----:B------:R-:W1:Y:S02]  /*6b10*/  @!P0 SYNCS.PHASECHK.TRANS64 P0, [R8+URZ], R5 ;  /* 0x00000005080085a7 */ /* 0x000e64000800007f */
[----:B-1----:R-:W-:Y:S05]  /*6b20*/  @!P0 BRA `(.L_x_132) ;  /* 0xfffffffc00f08947 */ /* 0x002fea000383ffff */
[----:B------:R-:W-:Y:S05]  /*6b30*/  BRA `(.L_x_155) ;  /* 0xfffffff8000c7947 */ /* 0x000fea000383ffff */
.L_x_133:
[----:B0-----:R0:W1:Y:S02]  /*6b40*/  SYNCS.PHASECHK.TRANS64.TRYWAIT P0, [R9+URZ], R4 ;  /* 0x00000004090075a7 */ /* 0x001064000800017f */
[----:B-1----:R-:W-:Y:S05]  /*6b50*/  @!P0 NANOSLEEP.SYNCS 0x989680 ;  /* 0x009896800000895d */ /* 0x002fea0003900000 */
[----:B------:R-:W1:Y:S02]  /*6b60*/  @!P0 SYNCS.PHASECHK.TRANS64 P0, [R9+URZ], R4 ;  /* 0x00000004090085a7 */ /* 0x000e64000800007f */
[----:B-1----:R-:W-:Y:S05]  /*6b70*/  @!P0 BRA `(.L_x_133) ;  /* 0xfffffffc00f08947 */ /* 0x002fea000383ffff */
[----:B------:R-:W-:Y:S05]  /*6b80*/  BRA `(.L_x_156) ;  /* 0xfffffff8001c7947 */ /* 0x000fea000383ffff */
.L_x_134:
[----:B0-----:R0:W1:Y:S02]  /*6b90*/  SYNCS.PHASECHK.TRANS64.TRYWAIT P0, [R8+URZ], R5 ;  /* 0x00000005080075a7 */ /* 0x001064000800017f */
[----:B-1----:R-:W-:Y:S05]  /*6ba0*/  @!P0 NANOSLEEP.SYNCS 0x989680 ;  /* 0x009896800000895d */ /* 0x002fea0003900000 */
[----:B------:R-:W1:Y:S02]  /*6bb0*/  @!P0 SYNCS.PHASECHK.TRANS64 P0, [R8+URZ], R5 ;  /* 0x00000005080085a7 */ /* 0x000e64000800007f */
[----:B-1----:R-:W-:Y:S05]  /*6bc0*/  @!P0 BRA `(.L_x_134) ;  /* 0xfffffffc00f08947 */ /* 0x002fea000383ffff */
[----:B------:R-:W-:Y:S05]  /*6bd0*/  BRA `(.L_x_157) ;  /* 0xfffffff8002c7947 */ /* 0x000fea000383ffff */
.L_x_135:
[----:B-1----:R1:W2:Y:S02]  /*6be0*/  SYNCS.PHASECHK.TRANS64.TRYWAIT P0, [R11+URZ], R6 ;  /* 0x000000060b0075a7 */ /* 0x0022a4000800017f */
[----:B--2---:R-:W-:Y:S05]  /*6bf0*/  @!P0 NANOSLEEP.SYNCS 0x989680 ;  /* 0x009896800000895d */ /* 0x004fea0003900000 */
[----:B------:R-:W2:Y:S02]  /*6c00*/  @!P0 SYNCS.PHASECHK.TRANS64 P0, [R11+URZ], R6 ;  /* 0x000000060b0085a7 */ /* 0x000ea4000800007f */
[----:B--2---:R-:W-:Y:S05]  /*6c10*/  @!P0 BRA `(.L_x_135) ;  /* 0xfffffffc00f08947 */ /* 0x004fea000383ffff */
[----:B------:R-:W-:Y:S05]  /*6c20*/  BRA `(.L_x_158) ;  /* 0xfffffff800347947 */ /* 0x000fea000383ffff */
.L_x_159:
[----:B------:R-:W-:-:S00]  /*6c30*/  BRA `(.L_x_159) ;  /* 0xfffffffc00fc7947 */ /* 0x000fc0000383ffff */
[----:B------:R-:W-:-:S00]  /*6c40*/  NOP ;  /* 0x0000000000007918 */ /* 0x000fc00000000000 */
        /* <DEDUP_REMOVED lines=11> */
.L_x_160:


//--------------------- .nv.global.init           --------------------------
	.section	.nv.global.init,"aw",@progbits
.nv.global.init:
	.type		$str$22,@object
	.size		$str$22,($str$23 - $str$22)
$str$22:
        /*0000*/ 	.byte	0x6b, 0x5f, 0x74, 0x69, 0x6c, 0x65, 0x5f, 0x63, 0x6f, 0x75, 0x6e, 0x74, 0x20, 0x3e, 0x3d, 0x20
        /*0010*/ 	.byte	0x31, 0x00
	.type		$str$23,@object
	.size		$str$23,(__unnamed_1 - $str$23)
$str$23:
        /*0012*/ 	.byte	0x2f, 0x74, 0x6d, 0x70, 0x2f, 0x63, 0x75, 0x74, 0x6c, 0x61, 0x73, 0x73, 0x5f, 0x73, 0x77, 0x65
        /*0022*/ 	.byte	0x65, 0x70, 0x5f, 0x73, 0x72, 0x63, 0x2f, 0x69, 0x6e, 0x63, 0x6c, 0x75, 0x64, 0x65, 0x2f, 0x63
        /*0032*/ 	.byte	0x75, 0x74, 0x6c, 0x61, 0x73, 0x73, 0x2f, 0x67, 0x65, 0x6d, 0x6d, 0x2f, 0x63, 0x6f, 0x6c, 0x6c
        /*0042*/ 	.byte	0x65, 0x63, 0x74, 0x69, 0x76, 0x65, 0x2f, 0x73, 0x6d, 0x39, 0x30, 0x5f, 0x6d, 0x6d, 0x61, 0x5f
        /*0052*/ 	.byte	0x74, 0x6d, 0x61, 0x5f, 0x67, 0x6d, 0x6d, 0x61, 0x5f, 0x73, 0x73, 0x5f, 0x77, 0x61, 0x72, 0x70
        /*0062*/ 	.byte	0x73, 0x70, 0x65, 0x63, 0x69, 0x61, 0x6c, 0x69, 0x7a, 0x65, 0x64, 0x2e, 0x68, 0x70, 0x70, 0x00
	.type		__unnamed_1,@object
	.size		__unnamed_1,(.L_0 - __unnamed_1)
__unnamed_1:
        /*0072*/ 	.byte	0x76, 0x6f, 0x69, 0x64, 0x20, 0x63, 0x75, 0x74, 0x6c, 0x61, 0x73, 0x73, 0x3a, 0x3a, 0x67, 0x65
        /* <DEDUP_REMOVED lines=181> */
        /*0bd2*/ 	.byte	0x79, 0x5d, 0x00
.L_0:


//--------------------- .nv.shared._ZN7cutlass13device_kernelINS_4gemm6kernel13GemmUniversalIN4cute5tupleIJiiiiEEENS1_10collective13CollectiveMmaINS1_34MainloopSm90TmaGmmaWarpSpecializedILi14ENS5_IJNS4_1CILi4EEENSA_ILi2EEENSA_ILi1EEEEEENS1_32KernelTmaWarpSpecializedPingpongEEENS5_IJNSA_ILi64EEESH_SH_EEENS_10bfloat16_tENS5_IJlSD_lEEESJ_SK_NS4_8TiledMMAINS4_8MMA_AtomIJNS4_4SM904GMMA27MMA_64x64x16_F32BF16BF16_SSILNSO_5MajorE0ELSQ_0ELNSO_7ScaleInE1ELSR_1EEEEEENS4_6LayoutINS5_IJSD_SD_SD_EEENS5_IJNSA_ILi0EEESW_SW_EEEEENS5_IJNS4_10UnderscoreESZ_SZ_EEEEENS4_23SM90_TMA_LOAD_MULTICASTENS4_14ComposedLayoutINS4_7SwizzleILi3ELi4ELi3EEENS4_18smem_ptr_flag_bitsILi16EEENSU_INS5_IJNSA_ILi8EEESH_EEENS5_IJSH_SD_EEEEEEEvNS4_8identityES12_S1C_vS1D_EENS_8epilogue10collective6detail29Sm90TmaWarpSpecializedAdapterINS1G_15DefaultEpilogueISJ_SK_SK_NS1F_6thread17LinearCombinationISJ_Li1EffLNS1K_9ScaleType4KindE0ELNS_15FloatRoundStyleE2ESJ_EENS1_15EpilogueDefaultEEEEEvvEEEEvNT_6ParamsE --------------------------
	.section	.nv.shared._ZN7cutlass13device_kernelINS_4gemm6kernel13GemmUniversalIN4cute5tupleIJiiiiEEENS1_10collective13CollectiveMmaINS1_34MainloopSm90TmaGmmaWarpSpecializedILi14ENS5_IJNS4_1CILi4EEENSA_ILi2EEENSA_ILi1EEEEEENS1_32KernelTmaWarpSpecializedPingpongEEENS5_IJNSA_ILi64EEESH_SH_EEENS_10bfloat16_tENS5_IJlSD_lEEESJ_SK_NS4_8TiledMMAINS4_8MMA_AtomIJNS4_4SM904GMMA27MMA_64x64x16_F32BF16BF16_SSILNSO_5MajorE0ELSQ_0ELNSO_7ScaleInE1ELSR_1EEEEEENS4_6LayoutINS5_IJSD_SD_SD_EEENS5_IJNSA_ILi0EEESW_SW_EEEEENS5_IJNS4_10UnderscoreESZ_SZ_EEEEENS4_23SM90_TMA_LOAD_MULTICASTENS4_14ComposedLayoutINS4_7SwizzleILi3ELi4ELi3EEENS4_18smem_ptr_flag_bitsILi16EEENSU_INS5_IJNSA_ILi8EEESH_EEENS5_IJSH_SD_EEEEEEEvNS4_8identityES12_S1C_vS1D_EENS_8epilogue10collective6detail29Sm90TmaWarpSpecializedAdapterINS1G_15DefaultEpilogueISJ_SK_SK_NS1F_6thread17LinearCombinationISJ_Li1EffLNS1K_9ScaleType4KindE0ELNS_15FloatRoundStyleE2ESJ_EENS1_15EpilogueDefaultEEEEEvvEEEEvNT_6ParamsE,"aw",@nobits
	.sectionflags	@""
	.align	16
	.zero		1024


//--------------------- .nv.shared.reserved.0     --------------------------
	.section	.nv.shared.reserved.0,"aw",@nobits
	.weak		__nv_reservedSMEM_offset_0_alias
	.size		__nv_reservedSMEM_offset_0_alias, 0, 0
	.other		__nv_reservedSMEM_offset_0_alias,@"STO_CUDA_RESERVED_SHARED STV_DEFAULT"
__nv_reservedSMEM_offset_0_alias:
	.zero		0


//--------------------- .nv.global                --------------------------
	.section	.nv.global,"aw",@nobits
.nv.global:
	.type		_ZN40_INTERNAL_4e62643a_4_k_cu_d21269e5_166694cute1_E,@object
	.size		_ZN40_INTERNAL_4e62643a_4_k_cu_d21269e5_166694cute1_E,(_ZN40_INTERNAL_4e62643a_4_k_cu_d21269e5_166694cuda3std3__45__cpo6cbeginE - _ZN40_INTERNAL_4e62643a_4_k_cu_d21269e5_166694cute1_E)
_ZN40_INTERNAL_4e62643a_4_k_cu_d21269e5_166694cute1_E:
	.zero		1
	.type		_ZN40_INTERNAL_4e62643a_4_k_cu_d21269e5_166694cuda3std3__45__cpo6cbeginE,@object
	.size		_ZN40_INTERNAL_4e62643a_4_k_cu_d21269e5_166694cuda3std3__45__cpo6cbeginE,(_ZN40_INTERNAL_4e62643a_4_k_cu_d21269e5_166694cuda3std3__48in_placeE - _ZN40_INTERNAL_4e62643a_4_k_cu_d21269e5_166694cuda3std3__45__cpo6cbeginE)
_ZN40_INTERNAL_4e62643a_4_k_cu_d21269e5_166694cuda3std3__45__cpo6cbeginE:
	.zero		1
	.type		_ZN40_INTERNAL_4e62643a_4_k_cu_d21269e5_166694cuda3std3__48in_placeE,@object
	.size		_ZN40_INTERNAL_4e62643a_4_k_cu_d21269e5_166694cuda3std3__48in_placeE,(_ZN40_INTERNAL_4e62643a_4_k_cu_d21269e5_166694cuda3std6ranges3__45__cpo9iter_moveE - _ZN40_INTERNAL_4e62643a_4_k_cu_d21269e5_166694cuda3std3__48in_placeE)
_ZN40_INTERNAL_4e62643a_4_k_cu_d21269e5_166694cuda3std3__48in_placeE:
	.zero		1
	.type		_ZN40_INTERNAL_4e62643a_4_k_cu_d21269e5_166694cuda3std6ranges3__45__cpo9iter_moveE,@object
	.size		_ZN40_INTERNAL_4e62643a_4_k_cu_d21269e5_166694cuda3std6ranges3__45__cpo9iter_moveE,(_ZN40_INTERNAL_4e62643a_4_k_cu_d21269e5_166694cuda3std3__45__cpo5beginE - _ZN40_INTERNAL_4e62643a_4_k_cu_d21269e5_166694cuda3std6ranges3__45__cpo9iter_moveE)
_ZN40_INTERNAL_4e62643a_4_k_cu_d21269e5_166694cuda3std6ranges3__45__cpo9iter_moveE:
	.zero		1
	.type		_ZN40_INTERNAL_4e62643a_4_k_cu_d21269e5_166694cuda3std3__45__cpo5beginE,@object
	.size		_ZN40_INTERNAL_4e62643a_4_k_cu_d21269e5_166694cuda3std3__45__cpo5beginE,(_ZN40_INTERNAL_4e62643a_4_k_cu_d21269e5_166694cuda3std3__442_GLOBAL__N__4e62643a_4_k_cu_d21269e5_166696ignoreE - _ZN40_INTERNAL_4e62643a_4_k_cu_d21269e5_166694cuda3std3__45__cpo5beginE)
_ZN40_INTERNAL_4e62643a_4_k_cu_d21269e5_166694cuda3std3__45__cpo5beginE:
	.zero		1
	.type		_ZN40_INTERNAL_4e62643a_4_k_cu_d21269e5_166694cuda3std3__442_GLOBAL__N__4e62643a_4_k_cu_d21269e5_166696ignoreE,@object
	.size		_ZN40_INTERNAL_4e62643a_4_k_cu_d21269e5_166694cuda3std3__442_GLOBAL__N__4e62643a_4_k_cu_d21269e5_166696ignoreE,(_ZN40_INTERNAL_4e62643a_4_k_cu_d21269e5_166694cute7productE - _ZN40_INTERNAL_4e62643a_4_k_cu_d21269e5_166694cuda3std3__442_GLOBAL__N__4e62643a_4_k_cu_d21269e5_166696ignoreE)
_ZN40_INTERNAL_4e62643a_4_k_cu_d21269e5_166694cuda3std3__442_GLOBAL__N__4e62643a_4_k_cu_d21269e5_166696ignoreE:
	.zero		1
	.type		_ZN40_INTERNAL_4e62643a_4_k_cu_d21269e5_166694cute7productE,@object
	.size		_ZN40_INTERNAL_4e62643a_4_k_cu_d21269e5_166694cute7productE,(_ZN40_INTERNAL_4e62643a_4_k_cu_d21269e5_166694cuda3std3__45__cpo3endE - _ZN40_INTERNAL_4e62643a_4_k_cu_d21269e5_166694cute7productE)
_ZN40_INTERNAL_4e62643a_4_k_cu_d21269e5_166694cute7productE:
	.zero		1
	.type		_ZN40_INTERNAL_4e62643a_4_k_cu_d21269e5_166694cuda3std3__45__cpo3endE,@object
	.size		_ZN40_INTERNAL_4e62643a_4_k_cu_d21269e5_166694cuda3std3__45__cpo3endE,(_ZN40_INTERNAL_4e62643a_4_k_cu_d21269e5_166694cuda3std3__419piecewise_constructE - _ZN40_INTERNAL_4e62643a_4_k_cu_d21269e5_166694cuda3std3__45__cpo3endE)
_ZN40_INTERNAL_4e62643a_4_k_cu_d21269e5_166694cuda3std3__45__cpo3endE:
	.zero		1
	.type		_ZN40_INTERNAL_4e62643a_4_k_cu_d21269e5_166694cuda3std3__419piecewise_constructE,@object
	.size		_ZN40_INTERNAL_4e62643a_4_k_cu_d21269e5_166694cuda3std3__419piecewise_constructE,(_ZN40_INTERNAL_4e62643a_4_k_cu_d21269e5_166694cuda3std3__45__cpo4cendE - _ZN40_INTERNAL_4e62643a_4_k_cu_d21269e5_166694cuda3std3__419piecewise_constructE)
_ZN40_INTERNAL_4e62643a_4_k_cu_d21269e5_166694cuda3std3__419piecewise_constructE:
	.zero		1
	.type		_ZN40_INTERNAL_4e62643a_4_k_cu_d21269e5_166694cuda3std3__45__cpo4cendE,@object
	.size		_ZN40_INTERNAL_4e62643a_4_k_cu_d21269e5_166694cuda3std3__45__cpo4cendE,(_ZN40_INTERNAL_4e62643a_4_k_cu_d21269e5_166694cuda3std6ranges3__45__cpo4swapE - _ZN40_INTERNAL_4e62643a_4_k_cu_d21269e5_166694cuda3std3__45__cpo4cendE)
_ZN40_INTERNAL_4e62643a_4_k_cu_d21269e5_166694cuda3std3__45__cpo4cendE:
	.zero		1
	.type		_ZN40_INTERNAL_4e62643a_4_k_cu_d21269e5_166694cuda3std6ranges3__45__cpo4swapE,@object
	.size		_ZN40_INTERNAL_4e62643a_4_k_cu_d21269e5_166694cuda3std6ranges3__45__cpo4swapE,(.L_8 - _ZN40_INTERNAL_4e62643a_4_k_cu_d21269e5_166694cuda3std6ranges3__45__cpo4swapE)
_ZN40_INTERNAL_4e62643a_4_k_cu_d21269e5_166694cuda3std6ranges3__45__cpo4swapE:
	.zero		1
.L_8:


//--------------------- .nv.constant0._ZN7cutlass13device_kernelINS_4gemm6kernel13GemmUniversalIN4cute5tupleIJiiiiEEENS1_10collective13CollectiveMmaINS1_34MainloopSm90TmaGmmaWarpSpecializedILi14ENS5_IJNS4_1CILi4EEENSA_ILi2EEENSA_ILi1EEEEEENS1_32KernelTmaWarpSpecializedPingpongEEENS5_IJNSA_ILi64EEESH_SH_EEENS_10bfloat16_tENS5_IJlSD_lEEESJ_SK_NS4_8TiledMMAINS4_8MMA_AtomIJNS4_4SM904GMMA27MMA_64x64x16_F32BF16BF16_SSILNSO_5MajorE0ELSQ_0ELNSO_7ScaleInE1ELSR_1EEEEEENS4_6LayoutINS5_IJSD_SD_SD_EEENS5_IJNSA_ILi0EEESW_SW_EEEEENS5_IJNS4_10UnderscoreESZ_SZ_EEEEENS4_23SM90_TMA_LOAD_MULTICASTENS4_14ComposedLayoutINS4_7SwizzleILi3ELi4ELi3EEENS4_18smem_ptr_flag_bitsILi16EEENSU_INS5_IJNSA_ILi8EEESH_EEENS5_IJSH_SD_EEEEEEEvNS4_8identityES12_S1C_vS1D_EENS_8epilogue10collective6detail29Sm90TmaWarpSpecializedAdapterINS1G_15DefaultEpilogueISJ_SK_SK_NS1F_6thread17LinearCombinationISJ_Li1EffLNS1K_9ScaleType4KindE0ELNS_15FloatRoundStyleE2ESJ_EENS1_15EpilogueDefaultEEEEEvvEEEEvNT_6ParamsE --------------------------
	.section	.nv.constant0._ZN7cutlass13device_kernelINS_4gemm6kernel13GemmUniversalIN4cute5tupleIJiiiiEEENS1_10collective13CollectiveMmaINS1_34MainloopSm90TmaGmmaWarpSpecializedILi14ENS5_IJNS4_1CILi4EEENSA_ILi2EEENSA_ILi1EEEEEENS1_32KernelTmaWarpSpecializedPingpongEEENS5_IJNSA_ILi64EEESH_SH_EEENS_10bfloat16_tENS5_IJlSD_lEEESJ_SK_NS4_8TiledMMAINS4_8MMA_AtomIJNS4_4SM904GMMA27MMA_64x64x16_F32BF16BF16_SSILNSO_5MajorE0ELSQ_0ELNSO_7ScaleInE1ELSR_1EEEEEENS4_6LayoutINS5_IJSD_SD_SD_EEENS5_IJNSA_ILi0EEESW_SW_EEEEENS5_IJNS4_10UnderscoreESZ_SZ_EEEEENS4_23SM90_TMA_LOAD_MULTICASTENS4_14ComposedLayoutINS4_7SwizzleILi3ELi4ELi3EEENS4_18smem_ptr_flag_bitsILi16EEENSU_INS5_IJNSA_ILi8EEESH_EEENS5_IJSH_SD_EEEEEEEvNS4_8identityES12_S1C_vS1D_EENS_8epilogue10collective6detail29Sm90TmaWarpSpecializedAdapterINS1G_15DefaultEpilogueISJ_SK_SK_NS1F_6thread17LinearCombinationISJ_Li1EffLNS1K_9ScaleType4KindE0ELNS_15FloatRoundStyleE2ESJ_EENS1_15EpilogueDefaultEEEEEvvEEEEvNT_6ParamsE,"a",@progbits
	.sectionflags	@""
	.align	4
.nv.constant0._ZN7cutlass13device_kernelINS_4gemm6kernel13GemmUniversalIN4cute5tupleIJiiiiEEENS1_10collective13CollectiveMmaINS1_34MainloopSm90TmaGmmaWarpSpecializedILi14ENS5_IJNS4_1CILi4EEENSA_ILi2EEENSA_ILi1EEEEEENS1_32KernelTmaWarpSpecializedPingpongEEENS5_IJNSA_ILi64EEESH_SH_EEENS_10bfloat16_tENS5_IJlSD_lEEESJ_SK_NS4_8TiledMMAINS4_8MMA_AtomIJNS4_4SM904GMMA27MMA_64x64x16_F32BF16BF16_SSILNSO_5MajorE0ELSQ_0ELNSO_7ScaleInE1ELSR_1EEEEEENS4_6LayoutINS5_IJSD_SD_SD_EEENS5_IJNSA_ILi0EEESW_SW_EEEEENS5_IJNS4_10UnderscoreESZ_SZ_EEEEENS4_23SM90_TMA_LOAD_MULTICASTENS4_14ComposedLayoutINS4_7SwizzleILi3ELi4ELi3EEENS4_18smem_ptr_flag_bitsILi16EEENSU_INS5_IJNSA_ILi8EEESH_EEENS5_IJSH_SD_EEEEEEEvNS4_8identityES12_S1C_vS1D_EENS_8epilogue10collective6detail29Sm90TmaWarpSpecializedAdapterINS1G_15DefaultEpilogueISJ_SK_SK_NS1F_6thread17LinearCombinationISJ_Li1EffLNS1K_9ScaleType4KindE0ELNS_15FloatRoundStyleE2ESJ_EENS1_15EpilogueDefaultEEEEEvvEEEEvNT_6ParamsE:
	.zero		1664


//--------------------- SYMBOLS --------------------------

	.type		.nv.reservedSmem.offset0,@object
	.size		.nv.reservedSmem.offset0,0x4
	.type		__assertfail,@function
